def matmul_kernel(
    a_ptr,
    b_ptr,
    c_ptr,
    M,
    N,
    K,
    stride_am,
    stride_ak,
    stride_bk,
    stride_bn,
    stride_cm,
    stride_cn,
    BLOCK_M: tl.constexpr,
    BLOCK_N: tl.constexpr,
    BLOCK_K: tl.constexpr,
    GROUP_M: tl.constexpr,
):
    pid = tl.program_id(axis=0)
    num_pid_m = tl.cdiv(M, BLOCK_M)
    num_pid_n = tl.cdiv(N, BLOCK_N)
    num_pid_in_group = GROUP_M * num_pid_n
    group_id = pid // num_pid_in_group
    first_pid_m = group_id * GROUP_M
    group_size_m = min(num_pid_m - first_pid_m, GROUP_M)
    pid_m = first_pid_m + ((pid % num_pid_in_group) % group_size_m)
    pid_n = (pid % num_pid_in_group) // group_size_m

    offs_am = (pid_m * BLOCK_M + tl.arange(0, BLOCK_M)) % M
    offs_bn = (pid_n * BLOCK_N + tl.arange(0, BLOCK_N)) % N
    offs_k = tl.arange(0, BLOCK_K)
    a_ptrs = a_ptr + offs_am[:, None] * stride_am + offs_k[None, :] * stride_ak
    b_ptrs = b_ptr + offs_k[:, None] * stride_bk + offs_bn[None, :] * stride_bn

    acc = tl.zeros((BLOCK_M, BLOCK_N), dtype=tl.float32)
    for kk in range(0, tl.cdiv(K, BLOCK_K)):
        a = tl.load(a_ptrs, mask=offs_k[None, :] < K - kk * BLOCK_K, other=0.0)
        b = tl.load(b_ptrs, mask=offs_k[:, None] < K - kk * BLOCK_K, other=0.0)
        acc = tl.dot(a, b, acc)
        a_ptrs += BLOCK_K * stride_ak
        b_ptrs += BLOCK_K * stride_bk

    c = acc.to(c_ptr.dtype.element_ty)
    offs_cm = pid_m * BLOCK_M + tl.arange(0, BLOCK_M)
    offs_cn = pid_n * BLOCK_N + tl.arange(0, BLOCK_N)
    c_ptrs = c_ptr + offs_cm[:, None] * stride_cm + offs_cn[None, :] * stride_cn
    mask = (offs_cm[:, None] < M) & (offs_cn[None, :] < N)
    tl.store(c_ptrs, c, mask=mask)

# config = {"BLOCK_K": 32, "BLOCK_M": 64, "BLOCK_N": 512, "GROUP_M": 8, "arch": "sm_100", "dtype": "fp8e4m3", "num_ctas": 1, "num_stages": 2, "num_warps": 8}
# arch = sm_100


// ===== COMPILED SASS (sm_100a) =====

	.target	sm_100a

	.elftype	@"ET_EXEC"


//--------------------- .note.nv.tkinfo           --------------------------
	.section	.note.nv.tkinfo,"",@"SHT_NOTE"
	.sectionflags	@"SHF_NOTE_NV_TKINFO"
	.tkinfo
        /*0018*/ 	.word	0x00000081
        /*0030*/ 	.string	""
        /*0030*/ 	.string	"ptxas-blackwell"
        /*0030*/ 	.string	"Cuda compilation tools, release 12.9, V12.9.86"
        /*0030*/ 	.string	"Build cuda_12.9.r12.9/compiler.36037853_0"
        /*0030*/ 	.string	"-v  -suppress-debug-info  -lineinfo  -arch sm_100a "



//--------------------- .note.nv.cuver            --------------------------
	.section	.note.nv.cuver,"",@"SHT_NOTE"
	.sectionflags	@"SHF_NOTE_NV_CUVER"
        /*0018*/ 	.short	0x0001
        /*001a*/ 	.short	0x0064
        /*001c*/ 	.short	0x0001
        /*001e*/ 	.short	0x0000
        /*0020*/ 	.short	0x0001
        /*0022*/ 	.short	0x0000


//--------------------- .nv.info                  --------------------------
	.section	.nv.info,"",@"SHT_CUDA_INFO"
	.align	4


	//----- nvinfo : EIATTR_REGCOUNT
	.align		4
        /*0000*/ 	.byte	0x04, 0x2f
        /*0002*/ 	.short	(.L_4 - .L_3)
	.align		4
.L_3:
        /*0004*/ 	.word	index@(matmul_kernel)
        /*0008*/ 	.word	0x000000ff


	//----- nvinfo : EIATTR_FRAME_SIZE
	.align		4
.L_4:
        /*000c*/ 	.byte	0x04, 0x11
        /*000e*/ 	.short	(.L_6 - .L_5)
	.align		4
.L_5:
        /*0010*/ 	.word	index@($__internal_2_$__cuda_sm10x_tcgen05_guardrail_trap_unallocated_columns_being_dealloced)
        /*0014*/ 	.word	0x00000000


	//----- nvinfo : EIATTR_FRAME_SIZE
	.align		4
.L_6:
        /*0018*/ 	.byte	0x04, 0x11
        /*001a*/ 	.short	(.L_8 - .L_7)
	.align		4
.L_7:
        /*001c*/ 	.word	index@($__internal_1_$__cuda_sm10x_tcgen05_guardrail_trap_phase_invalid_during_alloc)
        /*0020*/ 	.word	0x00000000


	//----- nvinfo : EIATTR_FRAME_SIZE
	.align		4
.L_8:
        /*0024*/ 	.byte	0x04, 0x11
        /*0026*/ 	.short	(.L_10 - .L_9)
	.align		4
.L_9:
        /*0028*/ 	.word	index@($__internal_0_$__cuda_sm10x_tcgen05_guardrail_trap_col_being_dealloced_not_returned_by_alloc)
        /*002c*/ 	.word	0x00000000


	//----- nvinfo : EIATTR_FRAME_SIZE
	.align		4
.L_10:
        /*0030*/ 	.byte	0x04, 0x11
        /*0032*/ 	.short	(.L_12 - .L_11)
	.align		4
.L_11:
        /*0034*/ 	.word	index@(matmul_kernel)
        /*0038*/ 	.word	0x00000000


	//----- nvinfo : EIATTR_MIN_STACK_SIZE
	.align		4
.L_12:
        /*003c*/ 	.byte	0x04, 0x12
        /*003e*/ 	.short	(.L_14 - .L_13)
	.align		4
.L_13:
        /*0040*/ 	.word	index@(matmul_kernel)
        /*0044*/ 	.word	0x00000000
.L_14:


//--------------------- .nv.info.matmul_kernel    --------------------------
	.section	.nv.info.matmul_kernel,"",@"SHT_CUDA_INFO"
	.sectionflags	@""
	.align	4


	//----- nvinfo : EIATTR_CUDA_API_VERSION
	.align		4
        /*0000*/ 	.byte	0x04, 0x37
        /*0002*/ 	.short	(.L_16 - .L_15)
.L_15:
        /*0004*/ 	.word	0x00000081


	//----- nvinfo : EIATTR_KPARAM_INFO
	.align		4
.L_16:
        /*0008*/ 	.byte	0x04, 0x17
        /*000a*/ 	.short	(.L_18 - .L_17)
.L_17:
        /*000c*/ 	.word	0x00000000
        /*0010*/ 	.short	0x000d
        /*0012*/ 	.short	0x0048
        /*0014*/ 	.byte	0x00, 0xf4, 0x21, 0x00


	//----- nvinfo : EIATTR_KPARAM_INFO
	.align		4
.L_18:
        /*0018*/ 	.byte	0x04, 0x17
        /*001a*/ 	.short	(.L_20 - .L_19)
.L_19:
        /*001c*/ 	.word	0x00000000
        /*0020*/ 	.short	0x000c
        /*0022*/ 	.short	0x0040
        /*0024*/ 	.byte	0x00, 0xf4, 0x21, 0x00


	//----- nvinfo : EIATTR_KPARAM_INFO
	.align		4
.L_20:
        /*0028*/ 	.byte	0x04, 0x17
        /*002a*/ 	.short	(.L_22 - .L_21)
.L_21:
        /*002c*/ 	.word	0x00000000
        /*0030*/ 	.short	0x000b
        /*0032*/ 	.short	0x0038
        /*0034*/ 	.byte	0x00, 0xf0, 0x11, 0x00


	//----- nvinfo : EIATTR_KPARAM_INFO
	.align		4
.L_22:
        /*0038*/ 	.byte	0x04, 0x17
        /*003a*/ 	.short	(.L_24 - .L_23)
.L_23:
        /*003c*/ 	.word	0x00000000
        /*0040*/ 	.short	0x000a
        /*0042*/ 	.short	0x0034
        /*0044*/ 	.byte	0x00, 0xf0, 0x11, 0x00


	//----- nvinfo : EIATTR_KPARAM_INFO
	.align		4
.L_24:
        /*0048*/ 	.byte	0x04, 0x17
        /*004a*/ 	.short	(.L_26 - .L_25)
.L_25:
        /*004c*/ 	.word	0x00000000
        /*0050*/ 	.short	0x0009
        /*0052*/ 	.short	0x0030
        /*0054*/ 	.byte	0x00, 0xf0, 0x11, 0x00


	//----- nvinfo : EIATTR_KPARAM_INFO
	.align		4
.L_26:
        /*0058*/ 	.byte	0x04, 0x17
        /*005a*/ 	.short	(.L_28 - .L_27)
.L_27:
        /*005c*/ 	.word	0x00000000
        /*0060*/ 	.short	0x0008
        /*0062*/ 	.short	0x002c
        /*0064*/ 	.byte	0x00, 0xf0, 0x11, 0x00


	//----- nvinfo : EIATTR_KPARAM_INFO
	.align		4
.L_28:
        /*0068*/ 	.byte	0x04, 0x17
        /*006a*/ 	.short	(.L_30 - .L_29)
.L_29:
        /*006c*/ 	.word	0x00000000
        /*0070*/ 	.short	0x0007
        /*0072*/ 	.short	0x0028
        /*0074*/ 	.byte	0x00, 0xf0, 0x11, 0x00


	//----- nvinfo : EIATTR_KPARAM_INFO
	.align		4
.L_30:
        /*0078*/ 	.byte	0x04, 0x17
        /*007a*/ 	.short	(.L_32 - .L_31)
.L_31:
        /*007c*/ 	.word	0x00000000
        /*0080*/ 	.short	0x0006
        /*0082*/ 	.short	0x0024
        /*0084*/ 	.byte	0x00, 0xf0, 0x11, 0x00


	//----- nvinfo : EIATTR_KPARAM_INFO
	.align		4
.L_32:
        /*0088*/ 	.byte	0x04, 0x17
        /*008a*/ 	.short	(.L_34 - .L_33)
.L_33:
        /*008c*/ 	.word	0x00000000
        /*0090*/ 	.short	0x0005
        /*0092*/ 	.short	0x0020
        /*0094*/ 	.byte	0x00, 0xf0, 0x11, 0x00


	//----- nvinfo : EIATTR_KPARAM_INFO
	.align		4
.L_34:
        /*0098*/ 	.byte	0x04, 0x17
        /*009a*/ 	.short	(.L_36 - .L_35)
.L_35:
        /*009c*/ 	.word	0x00000000
        /*00a0*/ 	.short	0x0004
        /*00a2*/ 	.short	0x001c
        /*00a4*/ 	.byte	0x00, 0xf0, 0x11, 0x00


	//----- nvinfo : EIATTR_KPARAM_INFO
	.align		4
.L_36:
        /*00a8*/ 	.byte	0x04, 0x17
        /*00aa*/ 	.short	(.L_38 - .L_37)
.L_37:
        /*00ac*/ 	.word	0x00000000
        /*00b0*/ 	.short	0x0003
        /*00b2*/ 	.short	0x0018
        /*00b4*/ 	.byte	0x00, 0xf0, 0x11, 0x00


	//----- nvinfo : EIATTR_KPARAM_INFO
	.align		4
.L_38:
        /*00b8*/ 	.byte	0x04, 0x17
        /*00ba*/ 	.short	(.L_40 - .L_39)
.L_39:
        /*00bc*/ 	.word	0x00000000
        /*00c0*/ 	.short	0x0002
        /*00c2*/ 	.short	0x0010
        /*00c4*/ 	.byte	0x00, 0xf4, 0x21, 0x00


	//----- nvinfo : EIATTR_KPARAM_INFO
	.align		4
.L_40:
        /*00c8*/ 	.byte	0x04, 0x17
        /*00ca*/ 	.short	(.L_42 - .L_41)
.L_41:
        /*00cc*/ 	.word	0x00000000
        /*00d0*/ 	.short	0x0001
        /*00d2*/ 	.short	0x0008
        /*00d4*/ 	.byte	0x00, 0xf4, 0x21, 0x00


	//----- nvinfo : EIATTR_KPARAM_INFO
	.align		4
.L_42:
        /*00d8*/ 	.byte	0x04, 0x17
        /*00da*/ 	.short	(.L_44 - .L_43)
.L_43:
        /*00dc*/ 	.word	0x00000000
        /*00e0*/ 	.short	0x0000
        /*00e2*/ 	.short	0x0000
        /*00e4*/ 	.byte	0x00, 0xf4, 0x21, 0x00


	//----- nvinfo : EIATTR_AT_ENTRY_FRAGMENTS
	.align		4
.L_44:
        /*00e8*/ 	.byte	0x04, 0x4f
        /*00ea*/ 	.short	(.L_46 - .L_45)


	//   ....[0]....
.L_45:
        /*00ec*/ 	.word	0x00000004


	//----- nvinfo : EIATTR_RESERVED_SMEM_USED
	.align		4
.L_46:
        /*00f0*/ 	.byte	0x01, 0x41
	.zero		2


	//----- nvinfo : EIATTR_SPARSE_MMA_MASK
	.align		4
        /*00f4*/ 	.byte	0x03, 0x50
        /*00f6*/ 	.short	0x0000


	//----- nvinfo : EIATTR_TCGEN05_1CTA_USED
	.align		4
        /*00f8*/ 	.byte	0x01, 0x51
	.zero		2


	//----- nvinfo : EIATTR_MAXREG_COUNT
	.align		4
        /*00fc*/ 	.byte	0x03, 0x1b
        /*00fe*/ 	.short	0x00ff


	//----- nvinfo : EIATTR_NUM_BARRIERS
	.align		4
        /*0100*/ 	.byte	0x02, 0x4c
        /*0102*/ 	.byte	0x01
	.zero		1


	//----- nvinfo : EIATTR_INT_WARP_WIDE_INSTR_OFFSETS
	.align		4
        /*0104*/ 	.byte	0x04, 0x31
        /*0106*/ 	.short	(.L_48 - .L_47)


	//   ....[0]....
.L_47:
        /*0108*/ 	.word	0x00004240


	//   ....[1]....
        /*010c*/ 	.word	0x00004400


	//   ....[2]....
        /*0110*/ 	.word	0x00005720


	//   ....[3]....
        /*0114*/ 	.word	0x0000d3b0


	//   ....[4]....
        /*0118*/ 	.word	0x0000d400


	//----- nvinfo : EIATTR_COOP_GROUP_MASK_REGIDS
	.align		4
.L_48:
        /*011c*/ 	.byte	0x04, 0x29
        /*011e*/ 	.short	(.L_50 - .L_49)


	//   ....[0]....
.L_49:
        /*0120*/ 	.word	0xffffffff


	//   ....[1]....
        /*0124*/ 	.word	0xffffffff


	//   ....[2]....
        /*0128*/ 	.word	0xffffffff


	//   ....[3]....
        /*012c*/ 	.word	0xffffffff


	//----- nvinfo : EIATTR_COOP_GROUP_INSTR_OFFSETS
	.align		4
.L_50:
        /*0130*/ 	.byte	0x04, 0x28
        /*0132*/ 	.short	(.L_52 - .L_51)


	//   ....[0]....
.L_51:
        /*0134*/ 	.word	0x00000070


	//   ....[1]....
        /*0138*/ 	.word	0x00000330


	//   ....[2]....
        /*013c*/ 	.word	0x0000d240


	//   ....[3]....
        /*0140*/ 	.word	0x0000d4b0


	//----- nvinfo : EIATTR_VRC_CTA_INIT_COUNT
	.align		4
.L_52:
        /*0144*/ 	.byte	0x02, 0x4a
        /*0146*/ 	.byte	0x80
	.zero		1


	//----- nvinfo : EIATTR_MBARRIER_INSTR_OFFSETS
	.align		4
        /*0148*/ 	.byte	0x04, 0x39
        /*014a*/ 	.short	(.L_54 - .L_53)


	//   ....[0]....
.L_53:
        /*014c*/ 	.word	0x00004730
        /*0150*/ 	.word	0x000000ff
        /*0154*/ 	.word	0x00000000
        /*0158*/ 	.short	0x0100
        /*015a*/ 	.byte	0x0d
	.zero		1


	//   ....[1]....
        /*015c*/ 	.word	0x00005750
        /*0160*/ 	.word	0x000000ff
        /*0164*/ 	.word	0x00009008
        /*0168*/ 	.short	0x0100
        /*016a*/ 	.byte	0x0b
	.zero		1


	//   ....[2]....
        /*016c*/ 	.word	0x00006450
        /*0170*/ 	.word	0x000000ff
        /*0174*/ 	.word	0x00000000
        /*0178*/ 	.short	0x010a
        /*017a*/ 	.byte	0x0d
	.zero		1


	//   ....[3]....
        /*017c*/ 	.word	0x00007a80
        /*0180*/ 	.word	0x000000ff
        /*0184*/ 	.word	0x00000000
        /*0188*/ 	.short	0x010a
        /*018a*/ 	.byte	0x0d
	.zero		1


	//   ....[4]....
        /*018c*/ 	.word	0x00007c00
        /*0190*/ 	.word	0x000000ff
        /*0194*/ 	.word	0x00009000
        /*0198*/ 	.short	0x0108
        /*019a*/ 	.byte	0x0b
	.zero		1


	//   ....[5]....
        /*019c*/ 	.word	0x00007c90
        /*01a0*/ 	.word	0x000000ff
        /*01a4*/ 	.word	0x00009008
        /*01a8*/ 	.short	0x0108
        /*01aa*/ 	.byte	0x0b
	.zero		1


	//   ....[6]....
        /*01ac*/ 	.word	0x0000d4d0
        /*01b0*/ 	.word	0x000000ff
        /*01b4*/ 	.word	0x00000000
        /*01b8*/ 	.short	0x010a
        /*01ba*/ 	.byte	0x0d
	.zero		1


	//   ....[7]....
        /*01bc*/ 	.word	0x0000d500
        /*01c0*/ 	.word	0x000000ff
        /*01c4*/ 	.word	0x00000000
        /*01c8*/ 	.short	0x010a
        /*01ca*/ 	.byte	0x0d
	.zero		1


	//----- nvinfo : EIATTR_NUM_MBARRIERS
	.align		4
.L_54:
        /*01cc*/ 	.byte	0x03, 0x38
        /*01ce*/ 	.short	0x0002


	//----- nvinfo : EIATTR_EXIT_INSTR_OFFSETS
	.align		4
        /*01d0*/ 	.byte	0x04, 0x1c
        /*01d2*/ 	.short	(.L_56 - .L_55)


	//   ....[0]....
.L_55:
        /*01d4*/ 	.word	0x0000d4c0


	//----- nvinfo : EIATTR_REQNTID
	.align		4
.L_56:
        /*01d8*/ 	.byte	0x04, 0x10
        /*01da*/ 	.short	(.L_58 - .L_57)
.L_57:
        /*01dc*/ 	.word	0x00000100
        /*01e0*/ 	.word	0x00000001
        /*01e4*/ 	.word	0x00000001


	//----- nvinfo : EIATTR_CRS_STACK_SIZE
	.align		4
.L_58:
        /*01e8*/ 	.byte	0x04, 0x1e
        /*01ea*/ 	.short	(.L_60 - .L_59)
.L_59:
        /*01ec*/ 	.word	0x00000000


	//----- nvinfo : EIATTR_CBANK_PARAM_SIZE
	.align		4
.L_60:
        /*01f0*/ 	.byte	0x03, 0x19
        /*01f2*/ 	.short	0x0050


	//----- nvinfo : EIATTR_PARAM_CBANK
	.align		4
        /*01f4*/ 	.byte	0x04, 0x0a
        /*01f6*/ 	.short	(.L_62 - .L_61)
	.align		4
.L_61:
        /*01f8*/ 	.word	index@(.nv.constant0.matmul_kernel)
        /*01fc*/ 	.short	0x0380
        /*01fe*/ 	.short	0x0050


	//----- nvinfo : EIATTR_SW_WAR
	.align		4
.L_62:
        /*0200*/ 	.byte	0x04, 0x36
        /*0202*/ 	.short	(.L_64 - .L_63)
.L_63:
        /*0204*/ 	.word	0x00000008
.L_64:


//--------------------- .nv.compat                --------------------------
	.section	.nv.compat,"",@"SHT_CUDA_COMPAT_INFO"
	.align	4
        /*0000*/ 	.byte	0x02, 0x02, 0x02, 0x00, 0x02, 0x05, 0x05, 0x00, 0x02, 0x03, 0x00, 0x00, 0x02, 0x06, 0x01, 0x00


//--------------------- .nv.callgraph             --------------------------
	.section	.nv.callgraph,"",@"SHT_CUDA_CALLGRAPH"
	.align	4
	.sectionentsize	8
	.align		4
        /*0000*/ 	.word	0x00000000
	.align		4
        /*0004*/ 	.word	0xffffffff
	.align		4
        /*0008*/ 	.word	0x00000000
	.align		4
        /*000c*/ 	.word	0xfffffffe
	.align		4
        /*0010*/ 	.word	0x00000000
	.align		4
        /*0014*/ 	.word	0xfffffffd
	.align		4
        /*0018*/ 	.word	0x00000000
	.align		4
        /*001c*/ 	.word	0xfffffffc


//--------------------- .text.matmul_kernel       --------------------------
	.section	.text.matmul_kernel,"ax",@progbits
	.align	128
        .global         matmul_kernel
        .type           matmul_kernel,@function
        .size           matmul_kernel,(.L_x_20 - matmul_kernel)
        .other          matmul_kernel,@"STO_CUDA_ENTRY STV_DEFAULT"
matmul_kernel:
.text.matmul_kernel:
[----:B------:R-:W0:Y:S01]  /*0000*/  LDC R1, c[0x0][0x37c] ;  /* 0x0000df00ff017b82 */ /* 0x000e220000000800 */
[----:B------:R-:W1:Y:S01]  /*0010*/  S2R R3, SR_TID.X ;  /* 0x0000000000037919 */ /* 0x000e620000002100 */
[----:B------:R-:W2:Y:S01]  /*0020*/  LDCU.64 UR22, c[0x0][0x358] ;  /* 0x00006b00ff1677ac */ /* 0x000ea20008000a00 */
[----:B-1----:R-:W-:-:S13]  /*0030*/  ISETP.GE.U32.AND P0, PT, R3, 0x20, PT ;  /* 0x000000200300780c */ /* 0x002fda0003f06070 */
[----:B------:R-:W-:Y:S02]  /*0040*/  VOTEU.ANY UP0, P0 ;  /* 0x0000000000ff7886 */ /* 0x000fe40000000100 */
[----:B0-2---:R-:W-:Y:S05]  /*0050*/  BRA.U UP0, `(.L_x_0) ;  /* 0x0000000100b87547 */ /* 0x005fea000b800000 */
[----:B------:R-:W0:Y:S01]  /*0060*/  S2UR UR6, SR_CgaCtaId ;  /* 0x00000000000679c3 */ /* 0x000e220000008800 */
[----:B------:R-:W-:Y:S01]  /*0070*/  NOP ;  /* 0x0000000000007918 */ /* 0x000fe20000000000 */
[----:B------:R-:W-:Y:S02]  /*0080*/  UMOV UR4, 0x40 ;  /* 0x0000004000047882 */ /* 0x000fe40000000000 */
[----:B0-----:R-:W-:-:S09]  /*0090*/  ULEA UR4, UR6, UR4, 0x18 ;  /* 0x0000000406047291 */ /* 0x001fd2000f8ec0ff */
[----:B------:R-:W0:Y:S01]  /*00a0*/  LDS.U8 R0, [UR4] ;  /* 0x00000004ff007984 */ /* 0x000e220008000000 */
[----:B------:R-:W-:Y:S02]  /*00b0*/  UMOV UR4, 0x400 ;  /* 0x0000040000047882 */ /* 0x000fe40000000000 */
[----:B------:R-:W-:Y:S01]  /*00c0*/  ULEA UR4, UR6, UR4, 0x18 ;  /* 0x0000000406047291 */ /* 0x000fe2000f8ec0ff */
[----:B0-----:R-:W-:-:S13]  /*00d0*/  ISETP.NE.AND P0, PT, R0, RZ, PT ;  /* 0x000000ff0000720c */ /* 0x001fda0003f05270 */
[----:B------:R-:W-:Y:S05]  /*00e0*/  @P0 BRA `(.L_x_1) ;  /* 0x00000000007c0947 */ /* 0x000fea0003800000 */
[----:B------:R-:W-:-:S13]  /*00f0*/  ELECT P0, URZ, PT ;  /* 0x0000000000ff782f */ /* 0x000fda0003800000 */
[----:B------:R-:W-:Y:S05]  /*0100*/  @!P0 BRA `(.L_x_2) ;  /* 0x0000000000848947 */ /* 0x000fea0003800000 */
[----:B------:R-:W-:Y:S01]  /*0110*/  UMOV UR5, 0x8 ;  /* 0x0000000800057882 */ /* 0x000fe20000000000 */
[----:B------:R-:W-:Y:S02]  /*0120*/  IMAD.MOV.U32 R7, RZ, RZ, 0x1 ;  /* 0x00000001ff077424 */ /* 0x000fe400078e00ff */
[----:B------:R-:W-:Y:S02]  /*0130*/  IMAD.MOV.U32 R5, RZ, RZ, 0xff ;  /* 0x000000ffff057424 */ /* 0x000fe400078e00ff */
[----:B------:R-:W-:Y:S04]  /*0140*/  DEPBAR.LE SB0, 0x36 ;  /* 0x00008d800000791a */ /* 0x000fe80000000000 */
[----:B------:R-:W0:Y:S02]  /*0150*/  UTCATOMSWS.FIND_AND_SET.ALIGN UP1, UR5, UR5 ;  /* 0x00000005000575e3 */ /* 0x000e240008020800 */
[----:B0-----:R-:W-:-:S04]  /*0160*/  PLOP3.LUT P0, PT, PT, PT, UP1, 0x80, 0x8 ;  /* 0x000000000008781c */ /* 0x001fc80003f0f018 */
[----:B------:R-:W-:-:S04]  /*0170*/  SEL R0, RZ, 0xffffffff, !P0 ;  /* 0xffffffffff007807 */ /* 0x000fc80004000000 */
[----:B------:R-:W-:Y:S01]  /*0180*/  ISETP.NE.AND P0, PT, R0, RZ, PT ;  /* 0x000000ff0000720c */ /* 0x000fe20003f05270 */
[----:B------:R-:W-:-:S12]  /*0190*/  IMAD.U32 R0, RZ, RZ, UR5 ;  /* 0x00000005ff007e24 */ /* 0x000fd8000f8e00ff */
[----:B------:R-:W-:Y:S05]  /*01a0*/  @P0 BRA `(.L_x_3) ;  /* 0x0000000000240947 */ /* 0x000fea0003800000 */
.L_x_4:
[----:B------:R-:W-:Y:S05]  /*01b0*/  NANOSLEEP 0x64 ;  /* 0x000000640000795d */ /* 0x000fea0003800000 */
[----:B------:R-:W-:-:S05]  /*01c0*/  UMOV UR5, 0x8 ;  /* 0x0000000800057882 */ /* 0x000fca0000000000 */
[----:B------:R-:W-:Y:S04]  /*01d0*/  DEPBAR.LE SB0, 0x36 ;  /* 0x00008d800000791a */ /* 0x000fe80000000000 */
[----:B------:R-:W0:Y:S02]  /*01e0*/  UTCATOMSWS.FIND_AND_SET.ALIGN UP1, UR5, UR5 ;  /* 0x00000005000575e3 */ /* 0x000e240008020800 */
[----:B0-----:R-:W-:-:S04]  /*01f0*/  PLOP3.LUT P0, PT, PT, PT, UP1, 0x80, 0x8 ;  /* 0x000000000008781c */ /* 0x001fc80003f0f018 */
[----:B------:R-:W-:-:S04]  /*0200*/  SEL R0, RZ, 0xffffffff, !P0 ;  /* 0xffffffffff007807 */ /* 0x000fc80004000000 */
[----:B------:R-:W-:Y:S01]  /*0210*/  ISETP.NE.AND P0, PT, R0, RZ, PT ;  /* 0x000000ff0000720c */ /* 0x000fe20003f05270 */
[----:B------:R-:W-:-:S12]  /*0220*/  IMAD.U32 R0, RZ, RZ, UR5 ;  /* 0x00000005ff007e24 */ /* 0x000fd8000f8e00ff */
[----:B------:R-:W-:Y:S05]  /*0230*/  @!P0 BRA `(.L_x_4) ;  /* 0xfffffffc00dc8947 */ /* 0x000fea000383ffff */
.L_x_3:
[C---:B------:R-:W-:Y:S01]  /*0240*/  VIADD R4, R0.reuse, 0x10 ;  /* 0x0000001000047836 */ /* 0x040fe20000000000 */
[----:B------:R-:W-:Y:S01]  /*0250*/  UMOV UR5, 0x50 ;  /* 0x0000005000057882 */ /* 0x000fe20000000000 */
[----:B------:R-:W-:Y:S01]  /*0260*/  SHF.L.U32 R2, R5, R0, RZ ;  /* 0x0000000005027219 */ /* 0x000fe200000006ff */
[----:B------:R-:W-:Y:S01]  /*0270*/  ULEA UR5, UR6, UR5, 0x18 ;  /* 0x0000000506057291 */ /* 0x000fe2000f8ec0ff */
[----:B------:R-:W-:Y:S01]  /*0280*/  IMAD.SHL.U32 R0, R0, 0x20, RZ ;  /* 0x0000002000007824 */ /* 0x000fe200078e00ff */
[----:B------:R-:W-:-:S04]  /*0290*/  SHF.L.U32 R5, R7, R4, RZ ;  /* 0x0000000407057219 */ /* 0x000fc800000006ff */
[----:B------:R-:W-:-:S05]  /*02a0*/  LOP3.LUT R2, R5, R2, RZ, 0xfc, !PT ;  /* 0x0000000205027212 */ /* 0x000fca00078efcff */
[----:B------:R0:W-:Y:S04]  /*02b0*/  ATOMS.OR RZ, [UR5], R2 ;  /* 0x00000002ffff798c */ /* 0x0001e8000b000005 */
[----:B------:R0:W-:Y:S01]  /*02c0*/  STS [UR4], R0 ;  /* 0x00000000ff007988 */ /* 0x0001e20008000804 */
[----:B------:R-:W-:Y:S05]  /*02d0*/  BRA `(.L_x_2) ;  /* 0x0000000000107947 */ /* 0x000fea0003800000 */
.L_x_1:
[----:B------:R-:W-:Y:S01]  /*02e0*/  IMAD.MOV.U32 R0, RZ, RZ, -0x1 ;  /* 0xffffffffff007424 */ /* 0x000fe200078e00ff */
[----:B------:R-:W-:-:S04]  /*02f0*/  MOV R4, 0x320 ;  /* 0x0000032000047802 */ /* 0x000fc80000000f00 */
[----:B------:R0:W-:Y:S03]  /*0300*/  STS [UR4], R0 ;  /* 0x00000000ff007988 */ /* 0x0001e60008000804 */
[----:B0-----:R-:W-:Y:S05]  /*0310*/  CALL.REL.NOINC `($__internal_1_$__cuda_sm10x_tcgen05_guardrail_trap_phase_invalid_during_alloc) ;  /* 0x000000d000907944 */ /* 0x001fea0003c00000 */
.L_x_2:
[----:B------:R-:W-:Y:S05]  /*0320*/  WARPSYNC.ALL ;  /* 0x0000000000007948 */ /* 0x000fea0003800000 */
[----:B------:R-:W-:Y:S01]  /*0330*/  NOP ;  /* 0x0000000000007918 */ /* 0x000fe20000000000 */
.L_x_0:
[----:B------:R-:W1:Y:S01]  /*0340*/  LDC.64 R48, c[0x0][0x398] ;  /* 0x0000e600ff307b82 */ /* 0x000e620000000a00 */
[----:B------:R-:W2:Y:S01]  /*0350*/  S2R R7, SR_CTAID.X ;  /* 0x0000000000077919 */ /* 0x000ea20000002500 */
[----:B------:R-:W-:Y:S01]  /*0360*/  UMOV UR11, 0x400 ;  /* 0x00000400000b7882 */ /* 0x000fe20000000000 */
[----:B------:R-:W3:Y:S01]  /*0370*/  LDCU UR25, c[0x0][0x3a0] ;  /* 0x00007400ff1977ac */ /* 0x000ee20008000800 */
[----:B------:R-:W4:Y:S04]  /*0380*/  LDCU UR7, c[0x0][0x3a4] ;  /* 0x00007480ff0777ac */ /* 0x000f280008000800 */
[----:B------:R-:W5:Y:S01]  /*0390*/  S2UR UR6, SR_CgaCtaId ;  /* 0x00000000000679c3 */ /* 0x000f620000008800 */
[----:B------:R-:W0:Y:S01]  /*03a0*/  LDCU.128 UR12, c[0x0][0x380] ;  /* 0x00007000ff0c77ac */ /* 0x000e220008000c00 */
[----:B------:R-:W0:Y:S06]  /*03b0*/  LDCU UR16, c[0x0][0x3b0] ;  /* 0x00007600ff1077ac */ /* 0x000e2c0008000800 */
[----:B------:R-:W0:Y:S01]  /*03c0*/  LDC.64 R128, c[0x0][0x3a8] ;  /* 0x0000ea00ff807b82 */ /* 0x000e220000000a00 */
[----:B------:R-:W-:Y:S01]  /*03d0*/  UMOV UR8, 0x1 ;  /* 0x0000000100087882 */ /* 0x000fe20000000000 */
[----:B---3--:R-:W-:Y:S01]  /*03e0*/  UIADD3 UR27, UPT, UPT, UR25, 0x1f, URZ ;  /* 0x0000001f191b7890 */ /* 0x008fe2000fffe0ff */
[----:B01----:R-:W-:Y:S01]  /*03f0*/  VIADD R0, R49, 0x1ff ;  /* 0x000001ff31007836 */ /* 0x003fe20000000000 */
[----:B------:R-:W-:-:S02]  /*0400*/  IABS R14, R48 ;  /* 0x00000030000e7213 */ /* 0x000fc40000000000 */
[----:B------:R-:W-:Y:S02]  /*0410*/  UISETP.GT.AND UP1, UPT, UR27, 0x1f, UPT ;  /* 0x0000001f1b00788c */ /* 0x000fe4000bf24270 */
[----:B------:R-:W-:Y:S01]  /*0420*/  SHF.R.S32.HI R5, RZ, 0x1f, R0 ;  /* 0x0000001fff057819 */ /* 0x000fe20000011400 */
[----:B-----5:R-:W-:-:S03]  /*0430*/  ULEA UR11, UR6, UR11, 0x18 ;  /* 0x0000000b060b7291 */ /* 0x020fc6000f8ec0ff */
[----:B------:R-:W-:Y:S01]  /*0440*/  LEA.HI R5, R5, R0, RZ, 0x9 ;  /* 0x0000000005057211 */ /* 0x000fe200078f48ff */
[----:B------:R-:W-:Y:S01]  /*0450*/  BAR.SYNC.DEFER_BLOCKING 0x0 ;  /* 0x0000000000007b1d */ /* 0x000fe20000010000 */
[----:B--2---:R-:W-:Y:S02]  /*0460*/  IABS R8, R7 ;  /* 0x0000000700087213 */ /* 0x004fe40000000000 */
[----:B------:R-:W-:-:S05]  /*0470*/  SHF.R.S32.HI R5, RZ, 0x9, R5 ;  /* 0x00000009ff057819 */ /* 0x000fca0000011405 */
[----:B------:R-:W-:-:S05]  /*0480*/  IMAD.SHL.U32 R2, R5, 0x8, RZ ;  /* 0x0000000805027824 */ /* 0x000fca00078e00ff */
[-C--:B------:R-:W-:Y:S02]  /*0490*/  IABS R9, R2.reuse ;  /* 0x0000000200097213 */ /* 0x080fe40000000000 */
[----:B------:R-:W-:Y:S02]  /*04a0*/  IABS R10, R2 ;  /* 0x00000002000a7213 */ /* 0x000fe40000000000 */
[----:B------:R-:W0:Y:S01]  /*04b0*/  I2F.RP R0, R9 ;  /* 0x0000000900007306 */ /* 0x000e220000209400 */
[----:B------:R-:W1:Y:S07]  /*04c0*/  LDS R15, [UR11] ;  /* 0x0000000bff0f7984 */ /* 0x000e6e0008000800 */
[----:B0-----:R-:W0:Y:S02]  /*04d0*/  MUFU.RCP R0, R0 ;  /* 0x0000000000007308 */ /* 0x001e240000001000 */
[----:B0-----:R-:W-:-:S02]  /*04e0*/  VIADD R4, R0, 0xffffffe ;  /* 0x0ffffffe00047836 */ /* 0x001fc40000000000 */
[----:B------:R-:W-:-:S04]  /*04f0*/  IMAD.MOV R0, RZ, RZ, -R10 ;  /* 0x000000ffff007224 */ /* 0x000fc800078e0a0a */
[----:B------:R0:W2:Y:S02]  /*0500*/  F2I.FTZ.U32.TRUNC.NTZ R5, R4 ;  /* 0x0000000400057305 */ /* 0x0000a4000021f000 */
[----:B0-----:R-:W-:Y:S01]  /*0510*/  IMAD.MOV.U32 R4, RZ, RZ, RZ ;  /* 0x000000ffff047224 */ /* 0x001fe200078e00ff */
[----:B-1----:R-:W-:Y:S01]  /*0520*/  R2UR UR10, R15 ;  /* 0x000000000f0a72ca */ /* 0x002fe200000e0000 */
[----:B--2---:R-:W-:-:S04]  /*0530*/  IMAD.MOV R6, RZ, RZ, -R5 ;  /* 0x000000ffff067224 */ /* 0x004fc800078e0a05 */
[----:B------:R-:W-:Y:S02]  /*0540*/  IMAD R11, R6, R9, RZ ;  /* 0x00000009060b7224 */ /* 0x000fe400078e02ff */
[----:B------:R-:W-:Y:S02]  /*0550*/  IMAD.MOV.U32 R6, RZ, RZ, R8 ;  /* 0x000000ffff067224 */ /* 0x000fe400078e0008 */
[----:B------:R-:W-:-:S06]  /*0560*/  IMAD.HI.U32 R5, R5, R11, R4 ;  /* 0x0000000b05057227 */ /* 0x000fcc00078e0004 */
[----:B------:R-:W-:-:S04]  /*0570*/  IMAD.HI.U32 R5, R5, R6, RZ ;  /* 0x0000000605057227 */ /* 0x000fc800078e00ff */
[----:B------:R-:W-:Y:S01]  /*0580*/  IMAD R0, R5, R0, R6 ;  /* 0x0000000005007224 */ /* 0x000fe200078e0206 */
[----:B------:R-:W-:Y:S04]  /*0590*/  BAR.SYNC.DEFER_BLOCKING 0x0 ;  /* 0x0000000000007b1d */ /* 0x000fe80000010000 */
[----:B------:R-:W-:-:S13]  /*05a0*/  ISETP.GT.U32.AND P1, PT, R9, R0, PT ;  /* 0x000000000900720c */ /* 0x000fda0003f24070 */
[----:B------:R-:W-:Y:S02]  /*05b0*/  @!P1 IMAD.IADD R0, R0, 0x1, -R9 ;  /* 0x0000000100009824 */ /* 0x000fe400078e0a09 */
[----:B------:R-:W-:Y:S01]  /*05c0*/  @!P1 VIADD R5, R5, 0x1 ;  /* 0x0000000105059836 */ /* 0x000fe20000000000 */
[----:B------:R-:W-:Y:S02]  /*05d0*/  ISETP.NE.AND P1, PT, R2, RZ, PT ;  /* 0x000000ff0200720c */ /* 0x000fe40003f25270 */
[----:B------:R-:W-:Y:S02]  /*05e0*/  ISETP.GE.U32.AND P0, PT, R0, R9, PT ;  /* 0x000000090000720c */ /* 0x000fe40003f06070 */
[----:B------:R-:W-:-:S04]  /*05f0*/  LOP3.LUT R0, R7, R2, RZ, 0x3c, !PT ;  /* 0x0000000207007212 */ /* 0x000fc800078e3cff */
[----:B------:R-:W-:Y:S01]  /*0600*/  ISETP.GE.AND P2, PT, R0, RZ, PT ;  /* 0x000000ff0000720c */ /* 0x000fe20003f46270 */
[----:B------:R-:W-:-:S06]  /*0610*/  VIADD R0, R48, 0x3f ;  /* 0x0000003f30007836 */ /* 0x000fcc0000000000 */
[----:B------:R-:W-:-:S04]  /*0620*/  @P0 VIADD R5, R5, 0x1 ;  /* 0x0000000105050836 */ /* 0x000fc80000000000 */
[----:B------:R-:W-:Y:S01]  /*0630*/  IMAD.MOV.U32 R4, RZ, RZ, R5 ;  /* 0x000000ffff047224 */ /* 0x000fe200078e0005 */
[----:B------:R-:W-:-:S03]  /*0640*/  SHF.R.S32.HI R5, RZ, 0x1f, R0 ;  /* 0x0000001fff057819 */ /* 0x000fc60000011400 */
[----:B------:R-:W-:Y:S01]  /*0650*/  @!P2 IMAD.MOV R4, RZ, RZ, -R4 ;  /* 0x000000ffff04a224 */ /* 0x000fe200078e0a04 */
[----:B------:R-:W-:Y:S02]  /*0660*/  @!P1 LOP3.LUT R4, RZ, R2, RZ, 0x33, !PT ;  /* 0x00000002ff049212 */ /* 0x000fe400078e33ff */
[----:B------:R-:W-:-:S03]  /*0670*/  LEA.HI R5, R5, R0, RZ, 0x6 ;  /* 0x0000000005057211 */ /* 0x000fc600078f30ff */
[----:B------:R-:W-:Y:S02]  /*0680*/  IMAD.SHL.U32 R10, R4, 0x8, RZ ;  /* 0x00000008040a7824 */ /* 0x000fe400078e00ff */
[----:B------:R-:W-:-:S03]  /*0690*/  IMAD.MOV R4, RZ, RZ, -R4 ;  /* 0x000000ffff047224 */ /* 0x000fc600078e0a04 */
[----:B------:R-:W-:Y:S01]  /*06a0*/  LEA.HI.SX32 R5, R5, -R10, 0x1a ;  /* 0x8000000a05057211 */ /* 0x000fe200078fd2ff */
[----:B------:R-:W-:Y:S02]  /*06b0*/  IMAD R12, R2, R4, R7 ;  /* 0x00000004020c7224 */ /* 0x000fe400078e0207 */
[----:B------:R-:W-:Y:S01]  /*06c0*/  IMAD.MOV.U32 R4, RZ, RZ, RZ ;  /* 0x000000ffff047224 */ /* 0x000fe200078e00ff */
[----:B------:R-:W-:Y:S02]  /*06d0*/  VIMNMX R13, PT, PT, R5, 0x8, PT ;  /* 0x00000008050d7848 */ /* 0x000fe40003fe0100 */
[----:B------:R-:W-:Y:S02]  /*06e0*/  IABS R11, R12 ;  /* 0x0000000c000b7213 */ /* 0x000fe40000000000 */
[----:B------:R-:W-:-:S04]  /*06f0*/  IABS R9, R13 ;  /* 0x0000000d00097213 */ /* 0x000fc80000000000 */
[----:B------:R-:W0:Y:S08]  /*0700*/  I2F.RP R0, R9 ;  /* 0x0000000900007306 */ /* 0x000e300000209400 */
[----:B0-----:R-:W0:Y:S02]  /*0710*/  MUFU.RCP R0, R0 ;  /* 0x0000000000007308 */ /* 0x001e240000001000 */
[----:B0-----:R-:W-:-:S06]  /*0720*/  VIADD R5, R0, 0xffffffe ;  /* 0x0ffffffe00057836 */ /* 0x001fcc0000000000 */
[----:B------:R-:W0:Y:S02]  /*0730*/  F2I.FTZ.U32.TRUNC.NTZ R5, R5 ;  /* 0x0000000500057305 */ /* 0x000e24000021f000 */
[----:B0-----:R-:W-:-:S04]  /*0740*/  IMAD.MOV R6, RZ, RZ, -R5 ;  /* 0x000000ffff067224 */ /* 0x001fc800078e0a05 */
[----:B------:R-:W-:-:S04]  /*0750*/  IMAD.MOV.U32 R2, RZ, RZ, R6 ;  /* 0x000000ffff027224 */ /* 0x000fc800078e0006 */
[----:B------:R-:W-:Y:S01]  /*0760*/  IMAD R7, R2, R9, RZ ;  /* 0x0000000902077224 */ /* 0x000fe200078e02ff */
[----:B------:R-:W-:-:S03]  /*0770*/  IABS R2, R13 ;  /* 0x0000000d00027213 */ /* 0x000fc60000000000 */
[----:B------:R-:W-:Y:S02]  /*0780*/  IMAD.HI.U32 R4, R5, R7, R4 ;  /* 0x0000000705047227 */ /* 0x000fe400078e0004 */
[----:B------:R-:W0:Y:S02]  /*0790*/  I2F.RP R5, R14 ;  /* 0x0000000e00057306 */ /* 0x000e240000209400 */
[----:B------:R-:W-:Y:S02]  /*07a0*/  IMAD.MOV R2, RZ, RZ, -R2 ;  /* 0x000000ffff027224 */ /* 0x000fe400078e0a02 */
[----:B------:R-:W-:Y:S01]  /*07b0*/  IMAD.HI.U32 R0, R4, R11, RZ ;  /* 0x0000000b04007227 */ /* 0x000fe200078e00ff */
[----:B------:R-:W-:-:S03]  /*07c0*/  IABS R4, R49 ;  /* 0x0000003100047213 */ /* 0x000fc60000000000 */
[----:B------:R-:W-:Y:S01]  /*07d0*/  IMAD R2, R0, R2, R11 ;  /* 0x0000000200027224 */ /* 0x000fe200078e020b */
[----:B------:R-:W1:Y:S04]  /*07e0*/  I2F.RP R8, R4 ;  /* 0x0000000400087306 */ /* 0x000e680000209400 */
[----:B------:R-:W-:-:S04]  /*07f0*/  ISETP.GT.U32.AND P1, PT, R9, R2, PT ;  /* 0x000000020900720c */ /* 0x000fc80003f24070 */
[----:B0-----:R-:W0:Y:S08]  /*0800*/  MUFU.RCP R5, R5 ;  /* 0x0000000500057308 */ /* 0x001e300000001000 */
[----:B-1----:R-:W1:Y:S01]  /*0810*/  MUFU.RCP R8, R8 ;  /* 0x0000000800087308 */ /* 0x002e620000001000 */
[----:B------:R-:W-:Y:S02]  /*0820*/  @!P1 IMAD.IADD R2, R2, 0x1, -R9 ;  /* 0x0000000102029824 */ /* 0x000fe400078e0a09 */
[----:B------:R-:W-:Y:S01]  /*0830*/  @!P1 VIADD R0, R0, 0x1 ;  /* 0x0000000100009836 */ /* 0x000fe20000000000 */
[----:B------:R-:W-:-:S02]  /*0840*/  ISETP.NE.AND P1, PT, R13, RZ, PT ;  /* 0x000000ff0d00720c */ /* 0x000fc40003f25270 */
[----:B------:R-:W-:Y:S02]  /*0850*/  ISETP.GE.U32.AND P0, PT, R2, R9, PT ;  /* 0x000000090200720c */ /* 0x000fe40003f06070 */
[----:B------:R-:W-:Y:S01]  /*0860*/  LOP3.LUT R2, R12, R13, RZ, 0x3c, !PT ;  /* 0x0000000d0c027212 */ /* 0x000fe200078e3cff */
[----:B0-----:R-:W-:Y:S01]  /*0870*/  VIADD R6, R5, 0xffffffe ;  /* 0x0ffffffe05067836 */ /* 0x001fe20000000000 */
[----:B------:R-:W-:Y:S02]  /*0880*/  LOP3.LUT R5, R3, 0x3f, RZ, 0xc0, !PT ;  /* 0x0000003f03057812 */ /* 0x000fe400078ec0ff */
[----:B------:R-:W-:Y:S01]  /*0890*/  ISETP.GE.AND P2, PT, R2, RZ, PT ;  /* 0x000000ff0200720c */ /* 0x000fe20003f46270 */
[----:B------:R0:W2:Y:S01]  /*08a0*/  F2I.FTZ.U32.TRUNC.NTZ R7, R6 ;  /* 0x0000000600077305 */ /* 0x0000a2000021f000 */
[----:B-1----:R-:W-:-:S05]  /*08b0*/  VIADD R9, R8, 0xffffffe ;  /* 0x0ffffffe08097836 */ /* 0x002fca0000000000 */
[----:B------:R-:W-:Y:S02]  /*08c0*/  @P0 VIADD R0, R0, 0x1 ;  /* 0x0000000100000836 */ /* 0x000fe40000000000 */
[----:B------:R-:W-:Y:S02]  /*08d0*/  IMAD.MOV.U32 R8, RZ, RZ, RZ ;  /* 0x000000ffff087224 */ /* 0x000fe400078e00ff */
[----:B------:R-:W-:Y:S01]  /*08e0*/  IMAD.MOV.U32 R11, RZ, RZ, R0 ;  /* 0x000000ffff0b7224 */ /* 0x000fe200078e0000 */
[----:B------:R-:W1:Y:S01]  /*08f0*/  F2I.FTZ.U32.TRUNC.NTZ R9, R9 ;  /* 0x0000000900097305 */ /* 0x000e62000021f000 */
[----:B0-----:R-:W-:Y:S02]  /*0900*/  IMAD.MOV.U32 R6, RZ, RZ, RZ ;  /* 0x000000ffff067224 */ /* 0x001fe400078e00ff */
[----:B------:R-:W-:Y:S01]  /*0910*/  @!P2 IMAD.MOV R11, RZ, RZ, -R11 ;  /* 0x000000ffff0ba224 */ /* 0x000fe200078e0a0b */
[----:B------:R-:W-:-:S05]  /*0920*/  @!P1 LOP3.LUT R11, RZ, R13, RZ, 0x33, !PT ;  /* 0x0000000dff0b9212 */ /* 0x000fca00078e33ff */
[----:B------:R-:W-:-:S04]  /*0930*/  IMAD.MOV R0, RZ, RZ, -R11 ;  /* 0x000000ffff007224 */ /* 0x000fc800078e0a0b */
[----:B------:R-:W-:Y:S02]  /*0940*/  IMAD R0, R13, R0, R12 ;  /* 0x000000000d007224 */ /* 0x000fe400078e020c */
[----:B--2---:R-:W-:Y:S02]  /*0950*/  IMAD.MOV R13, RZ, RZ, -R7 ;  /* 0x000000ffff0d7224 */ /* 0x004fe400078e0a07 */
[----:B------:R-:W-:-:S04]  /*0960*/  IMAD.IADD R0, R10, 0x1, R0 ;  /* 0x000000010a007824 */ /* 0x000fc800078e0200 */
[----:B------:R-:W-:Y:S02]  /*0970*/  IMAD R2, R0, 0x40, R5 ;  /* 0x0000004000027824 */ /* 0x000fe400078e0205 */
[----:B------:R-:W-:Y:S02]  /*0980*/  IMAD R5, R13, R14, RZ ;  /* 0x0000000e0d057224 */ /* 0x000fe400078e02ff */
[----:B-1----:R-:W-:Y:S01]  /*0990*/  IMAD.MOV R13, RZ, RZ, -R9 ;  /* 0x000000ffff0d7224 */ /* 0x002fe200078e0a09 */
[----:B------:R-:W-:Y:S01]  /*09a0*/  IABS R0, R2 ;  /* 0x0000000200007213 */ /* 0x000fe20000000000 */
[----:B------:R-:W-:Y:S01]  /*09b0*/  IMAD.HI.U32 R6, R7, R5, R6 ;  /* 0x0000000507067227 */ /* 0x000fe200078e0006 */
[--C-:B------:R-:W-:Y:S02]  /*09c0*/  SHF.R.U32.HI R7, RZ, 0x5, R3.reuse ;  /* 0x00000005ff077819 */ /* 0x100fe40000011603 */
[----:B------:R-:W-:Y:S01]  /*09d0*/  ISETP.GE.AND P3, PT, R2, RZ, PT ;  /* 0x000000ff0200720c */ /* 0x000fe20003f66270 */
[----:B------:R-:W-:Y:S01]  /*09e0*/  IMAD.MOV.U32 R5, RZ, RZ, R0 ;  /* 0x000000ffff057224 */ /* 0x000fe200078e0000 */
[----:B------:R-:W-:-:S02]  /*09f0*/  SHF.R.U32.HI R0, RZ, 0x5, R3 ;  /* 0x00000005ff007819 */ /* 0x000fc40000011603 */
[----:B------:R-:W-:Y:S01]  /*0a00*/  SGXT.U32 R7, R7, 0x3 ;  /* 0x000000030707781a */ /* 0x000fe20000000000 */
[----:B------:R-:W-:Y:S01]  /*0a10*/  IMAD.HI.U32 R6, R6, R5, RZ ;  /* 0x0000000506067227 */ /* 0x000fe200078e00ff */
[----:B------:R-:W-:-:S03]  /*0a20*/  R2UR UR9, R0 ;  /* 0x00000000000972ca */ /* 0x000fc600000e0000 */
[----:B------:R-:W-:Y:S02]  /*0a30*/  IMAD.MOV R6, RZ, RZ, -R6 ;  /* 0x000000ffff067224 */ /* 0x000fe400078e0a06 */
[----:B------:R-:W-:Y:S02]  /*0a40*/  IMAD.SHL.U32 R0, R11, 0x200, RZ ;  /* 0x000002000b007824 */ /* 0x000fe400078e00ff */
[----:B------:R-:W-:Y:S02]  /*0a50*/  IMAD R5, R14, R6, R5 ;  /* 0x000000060e057224 */ /* 0x000fe400078e0205 */
[----:B------:R-:W-:Y:S01]  /*0a60*/  IMAD R11, R13, R4, RZ ;  /* 0x000000040d0b7224 */ /* 0x000fe200078e02ff */
[----:B------:R-:W-:Y:S02]  /*0a70*/  LOP3.LUT R6, R0, R7, RZ, 0xfc, !PT ;  /* 0x0000000700067212 */ /* 0x000fe400078efcff */
[----:B------:R-:W-:Y:S01]  /*0a80*/  ISETP.GT.U32.AND P0, PT, R14, R5, PT ;  /* 0x000000050e00720c */ /* 0x000fe20003f04070 */
[----:B------:R-:W-:Y:S01]  /*0a90*/  IMAD.HI.U32 R9, R9, R11, R8 ;  /* 0x0000000b09097227 */ /* 0x000fe200078e0008 */
[C---:B------:R-:W-:Y:S01]  /*0aa0*/  LOP3.LUT R7, R6.reuse, 0x8, RZ, 0xfc, !PT ;  /* 0x0000000806077812 */ /* 0x040fe200078efcff */
[----:B------:R-:W-:Y:S01]  /*0ab0*/  USHF.L.U32 UR4, UR9, 0x15, URZ ;  /* 0x0000001509047899 */ /* 0x000fe200080006ff */
[----:B------:R-:W-:Y:S01]  /*0ac0*/  LOP3.LUT R8, R6, 0x10, RZ, 0xfc, !PT ;  /* 0x0000001006087812 */ /* 0x000fe200078efcff */
[----:B------:R-:W-:Y:S01]  /*0ad0*/  VIADD R12, R0, UR9 ;  /* 0x00000009000c7c36 */ /* 0x000fe20008000000 */
[----:B------:R-:W-:Y:S01]  /*0ae0*/  IABS R13, R7 ;  /* 0x00000007000d7213 */ /* 0x000fe20000000000 */
[----:B------:R-:W-:Y:S01]  /*0af0*/  USHF.L.U32 UR5, UR9, 0x5, URZ ;  /* 0x0000000509057899 */ /* 0x000fe200080006ff */
[----:B------:R-:W-:Y:S01]  /*0b00*/  ISETP.GE.AND P2, PT, R7, RZ, PT ;  /* 0x000000ff0700720c */ /* 0x000fe20003f46270 */
[----:B------:R-:W-:Y:S01]  /*0b10*/  VIADD R11, R12, 0x18 ;  /* 0x000000180c0b7836 */ /* 0x000fe20000000000 */
[----:B------:R-:W-:Y:S01]  /*0b20*/  IABS R15, R8 ;  /* 0x00000008000f7213 */ /* 0x000fe20000000000 */
[----:B------:R-:W-:Y:S01]  /*0b30*/  IMAD.HI.U32 R7, R9, R13, RZ ;  /* 0x0000000d09077227 */ /* 0x000fe200078e00ff */
[----:B------:R-:W-:Y:S01]  /*0b40*/  ISETP.GE.AND P5, PT, R8, RZ, PT ;  /* 0x000000ff0800720c */ /* 0x000fe20003fa6270 */
[----:B------:R-:W-:Y:S01]  /*0b50*/  ULOP3.LUT UR4, UR4, 0x600000, URZ, 0xc0, !UPT ;  /* 0x0060000004047892 */ /* 0x000fe2000f8ec0ff */
[----:B------:R-:W-:Y:S01]  /*0b60*/  IABS R16, R11 ;  /* 0x0000000b00107213 */ /* 0x000fe20000000000 */
[----:B------:R-:W-:Y:S01]  /*0b70*/  @!P0 IMAD.IADD R5, R5, 0x1, -R14 ;  /* 0x0000000105058824 */ /* 0x000fe200078e0a0e */
[----:B------:R-:W-:Y:S01]  /*0b80*/  ISETP.NE.AND P0, PT, R48, RZ, PT ;  /* 0x000000ff3000720c */ /* 0x000fe20003f05270 */
[----:B------:R-:W-:Y:S01]  /*0b90*/  IMAD.MOV R7, RZ, RZ, -R7 ;  /* 0x000000ffff077224 */ /* 0x000fe200078e0a07 */
[----:B------:R-:W-:Y:S01]  /*0ba0*/  LOP3.LUT R19, R6, 0x20, RZ, 0xfc, !PT ;  /* 0x0000002006137812 */ /* 0x000fe200078efcff */
[----:B------:R-:W-:Y:S01]  /*0bb0*/  IMAD.HI.U32 R10, R9, R16, RZ ;  /* 0x00000010090a7227 */ /* 0x000fe200078e00ff */
[----:B------:R-:W-:Y:S01]  /*0bc0*/  ISETP.GT.U32.AND P1, PT, R14, R5, PT ;  /* 0x000000050e00720c */ /* 0x000fe20003f24070 */
[----:B------:R-:W-:Y:S01]  /*0bd0*/  ULOP3.LUT UR5, UR5, 0x80, URZ, 0xc0, !UPT ;  /* 0x0000008005057892 */ /* 0x000fe2000f8ec0ff */
[----:B------:R-:W-:Y:S01]  /*0be0*/  IABS R18, R19 ;  /* 0x0000001300127213 */ /* 0x000fe20000000000 */
[----:B------:R-:W-:Y:S01]  /*0bf0*/  IMAD R7, R4, R7, R13 ;  /* 0x0000000704077224 */ /* 0x000fe200078e020d */
[----:B------:R-:W-:Y:S01]  /*0c00*/  ISETP.GE.AND P4, PT, R11, RZ, PT ;  /* 0x000000ff0b00720c */ /* 0x000fe20003f86270 */
[----:B------:R-:W-:Y:S01]  /*0c10*/  IMAD.MOV R17, RZ, RZ, -R10 ;  /* 0x000000ffff117224 */ /* 0x000fe200078e0a0a */
[C---:B------:R-:W-:Y:S01]  /*0c20*/  LOP3.LUT R20, R6.reuse, 0x28, RZ, 0xfc, !PT ;  /* 0x0000002806147812 */ /* 0x040fe200078efcff */
[----:B------:R-:W-:Y:S01]  /*0c30*/  IMAD.HI.U32 R8, R9, R15, RZ ;  /* 0x0000000f09087227 */ /* 0x000fe200078e00ff */
[----:B------:R-:W-:-:S02]  /*0c40*/  LOP3.LUT R21, R6, 0x30, RZ, 0xfc, !PT ;  /* 0x0000003006157812 */ /* 0x000fc400078efcff */
[----:B------:R-:W-:Y:S01]  /*0c50*/  LOP3.LUT R23, R6, 0x40, RZ, 0xfc, !PT ;  /* 0x0000004006177812 */ /* 0x000fe200078efcff */
[C---:B------:R-:W-:Y:S01]  /*0c60*/  IMAD R10, R4.reuse, R17, R16 ;  /* 0x00000011040a7224 */ /* 0x040fe200078e0210 */
[----:B------:R-:W-:Y:S01]  /*0c70*/  IABS R16, R20 ;  /* 0x0000001400107213 */ /* 0x000fe20000000000 */
[----:B------:R-:W-:Y:S01]  /*0c80*/  @!P1 IMAD.IADD R5, R5, 0x1, -R14 ;  /* 0x0000000105059824 */ /* 0x000fe200078e0a0e */
[C---:B------:R-:W-:Y:S01]  /*0c90*/  ISETP.GT.U32.AND P1, PT, R4.reuse, R7, PT ;  /* 0x000000070400720c */ /* 0x040fe20003f24070 */
[----:B------:R-:W-:Y:S01]  /*0ca0*/  IMAD.MOV R8, RZ, RZ, -R8 ;  /* 0x000000ffff087224 */ /* 0x000fe200078e0a08 */
[----:B------:R-:W-:Y:S01]  /*0cb0*/  IABS R17, R21 ;  /* 0x0000001500117213 */ /* 0x000fe20000000000 */
[----:B------:R-:W-:Y:S01]  /*0cc0*/  @!P3 IMAD.MOV R5, RZ, RZ, -R5 ;  /* 0x000000ffff05b224 */ /* 0x000fe200078e0a05 */
[----:B------:R-:W-:Y:S01]  /*0cd0*/  @!P0 LOP3.LUT R5, RZ, R48, RZ, 0x33, !PT ;  /* 0x00000030ff058212 */ /* 0x000fe200078e33ff */
[C---:B------:R-:W-:Y:S01]  /*0ce0*/  IMAD R8, R4.reuse, R8, R15 ;  /* 0x0000000804087224 */ /* 0x040fe200078e020f */
[----:B------:R-:W-:Y:S01]  /*0cf0*/  ISETP.GT.U32.AND P0, PT, R4, R10, PT ;  /* 0x0000000a0400720c */ /* 0x000fe20003f04070 */
[----:B------:R-:W-:Y:S01]  /*0d00*/  IMAD.HI.U32 R11, R9, R18, RZ ;  /* 0x00000012090b7227 */ /* 0x000fe200078e00ff */
[----:B------:R-:W-:-:S02]  /*0d10*/  LOP3.LUT R25, R6, 0x60, RZ, 0xfc, !PT ;  /* 0x0000006006197812 */ /* 0x000fc400078efcff */
[----:B------:R-:W-:Y:S01]  /*0d20*/  ISETP.GT.U32.AND P3, PT, R4, R8, PT ;  /* 0x000000080400720c */ /* 0x000fe20003f64070 */
[----:B------:R-:W-:Y:S01]  /*0d30*/  IMAD.MOV R11, RZ, RZ, -R11 ;  /* 0x000000ffff0b7224 */ /* 0x000fe200078e0a0b */
[C---:B------:R-:W-:Y:S01]  /*0d40*/  LOP3.LUT R26, R6.reuse, 0x68, RZ, 0xfc, !PT ;  /* 0x00000068061a7812 */ /* 0x040fe200078efcff */
[----:B------:R-:W-:Y:S01]  /*0d50*/  @!P1 IMAD.IADD R7, R7, 0x1, -R4 ;  /* 0x0000000107079824 */ /* 0x000fe200078e0a04 */
[----:B------:R-:W-:Y:S01]  /*0d60*/  LOP3.LUT R31, R6, 0x88, RZ, 0xfc, !PT ;  /* 0x00000088061f7812 */ /* 0x000fe200078efcff */
[----:B------:R-:W-:Y:S01]  /*0d70*/  VIADD R22, R12, 0x38 ;  /* 0x000000380c167836 */ /* 0x000fe20000000000 */
[----:B------:R-:W-:Y:S01]  /*0d80*/  IABS R24, R26 ;  /* 0x0000001a00187213 */ /* 0x000fe20000000000 */
[C---:B------:R-:W-:Y:S01]  /*0d90*/  IMAD R11, R4.reuse, R11, R18 ;  /* 0x0000000b040b7224 */ /* 0x040fe200078e0212 */
[----:B------:R-:W-:Y:S01]  /*0da0*/  ISETP.GT.U32.AND P6, PT, R4, R7, PT ;  /* 0x000000070400720c */ /* 0x000fe20003fc4070 */
[----:B------:R-:W-:Y:S01]  /*0db0*/  @!P0 IMAD.IADD R10, R10, 0x1, -R4 ;  /* 0x000000010a0a8824 */ /* 0x000fe200078e0a04 */
[----:B------:R-:W-:Y:S01]  /*0dc0*/  IABS R18, R22 ;  /* 0x0000001600127213 */ /* 0x000fe20000000000 */
[----:B------:R-:W-:Y:S01]  /*0dd0*/  IMAD.HI.U32 R13, R9, R16, RZ ;  /* 0x00000010090d7227 */ /* 0x000fe200078e00ff */
[----:B------:R-:W-:-:S02]  /*0de0*/  ISETP.GE.AND P0, PT, R19, RZ, PT ;  /* 0x000000ff1300720c */ /* 0x000fc40003f06270 */
[----:B------:R-:W-:Y:S01]  /*0df0*/  IABS R19, R23 ;  /* 0x0000001700137213 */ /* 0x000fe20000000000 */
[--C-:B------:R-:W-:Y:S01]  /*0e00*/  @!P3 IMAD.IADD R8, R8, 0x1, -R4.reuse ;  /* 0x000000010808b824 */ /* 0x100fe200078e0a04 */
[C---:B------:R-:W-:Y:S01]  /*0e10*/  ISETP.GT.U32.AND P3, PT, R4.reuse, R11, PT ;  /* 0x0000000b0400720c */ /* 0x040fe20003f64070 */
[----:B------:R-:W-:Y:S01]  /*0e20*/  IMAD.HI.U32 R15, R9, R18, RZ ;  /* 0x00000012090f7227 */ /* 0x000fe200078e00ff */
[----:B------:R-:W-:Y:S02]  /*0e30*/  IABS R28, R31 ;  /* 0x0000001f001c7213 */ /* 0x000fe40000000000 */
[C---:B------:R-:W-:Y:S01]  /*0e40*/  ISETP.GT.U32.AND P1, PT, R4.reuse, R8, PT ;  /* 0x000000080400720c */ /* 0x040fe20003f24070 */
[----:B------:R-:W-:Y:S01]  /*0e50*/  @!P6 IMAD.IADD R7, R7, 0x1, -R4 ;  /* 0x000000010707e824 */ /* 0x000fe200078e0a04 */
[----:B------:R-:W-:Y:S01]  /*0e60*/  ISETP.GT.U32.AND P6, PT, R4, R10, PT ;  /* 0x0000000a0400720c */ /* 0x000fe20003fc4070 */
[----:B------:R-:W-:Y:S01]  /*0e70*/  IMAD.MOV R15, RZ, RZ, -R15 ;  /* 0x000000ffff0f7224 */ /* 0x000fe200078e0a0f */
[C---:B------:R-:W-:Y:S01]  /*0e80*/  LOP3.LUT R30, R6.reuse, 0x80, RZ, 0xfc, !PT ;  /* 0x00000080061e7812 */ /* 0x040fe200078efcff */
[----:B------:R-:W-:Y:S01]  /*0e90*/  IMAD.HI.U32 R14, R9, R17, RZ ;  /* 0x00000011090e7227 */ /* 0x000fe200078e00ff */
[----:B------:R-:W-:-:S02]  /*0ea0*/  LOP3.LUT R32, R6, 0x90, RZ, 0xfc, !PT ;  /* 0x0000009006207812 */ /* 0x000fc400078efcff */
[----:B------:R-:W-:Y:S01]  /*0eb0*/  IABS R27, R30 ;  /* 0x0000001e001b7213 */ /* 0x000fe20000000000 */
[----:B------:R-:W-:Y:S01]  /*0ec0*/  IMAD R15, R4, R15, R18 ;  /* 0x0000000f040f7224 */ /* 0x000fe200078e0212 */
[C---:B------:R-:W-:Y:S01]  /*0ed0*/  LOP3.LUT R33, R6.reuse, 0xa0, RZ, 0xfc, !PT ;  /* 0x000000a006217812 */ /* 0x040fe200078efcff */
[----:B------:R-:W-:Y:S01]  /*0ee0*/  IMAD.MOV R13, RZ, RZ, -R13 ;  /* 0x000000ffff0d7224 */ /* 0x000fe200078e0a0d */
[C---:B------:R-:W-:Y:S01]  /*0ef0*/  LOP3.LUT R37, R6.reuse, 0xc0, RZ, 0xfc, !PT ;  /* 0x000000c006257812 */ /* 0x040fe200078efcff */
[----:B------:R-:W-:Y:S01]  /*0f00*/  IMAD.MOV R14, RZ, RZ, -R14 ;  /* 0x000000ffff0e7224 */ /* 0x000fe200078e0a0e */
[----:B------:R-:W-:Y:S01]  /*0f10*/  LOP3.LUT R39, R6, 0xd0, RZ, 0xfc, !PT ;  /* 0x000000d006277812 */ /* 0x000fe200078efcff */
[--C-:B------:R-:W-:Y:S01]  /*0f20*/  @!P6 IMAD.IADD R10, R10, 0x1, -R4.reuse ;  /* 0x000000010a0ae824 */ /* 0x100fe200078e0a04 */
[----:B------:R-:W-:Y:S01]  /*0f30*/  ISETP.GT.U32.AND P6, PT, R4, R15, PT ;  /* 0x0000000f0400720c */ /* 0x000fe20003fc4070 */
[--C-:B------:R-:W-:Y:S01]  /*0f40*/  @!P3 IMAD.IADD R11, R11, 0x1, -R4.reuse ;  /* 0x000000010b0bb824 */ /* 0x100fe200078e0a04 */
[----:B------:R-:W-:Y:S01]  /*0f50*/  IABS R35, R37 ;  /* 0x0000002500237213 */ /* 0x000fe20000000000 */
[----:B------:R-:W-:Y:S01]  /*0f60*/  @!P1 IMAD.IADD R8, R8, 0x1, -R4 ;  /* 0x0000000108089824 */ /* 0x000fe200078e0a04 */
[----:B------:R-:W-:Y:S01]  /*0f70*/  LOP3.LUT R43, R6, 0xf0, RZ, 0xfc, !PT ;  /* 0x000000f0062b7812 */ /* 0x000fe200078efcff */
[C---:B------:R-:W-:Y:S01]  /*0f80*/  IMAD R13, R4.reuse, R13, R16 ;  /* 0x0000000d040d7224 */ /* 0x040fe200078e0210 */
[C---:B------:R-:W-:Y:S01]  /*0f90*/  ISETP.GT.U32.AND P1, PT, R4.reuse, R11, PT ;  /* 0x0000000b0400720c */ /* 0x040fe20003f24070 */
[C---:B------:R-:W-:Y:S01]  /*0fa0*/  IMAD R14, R4.reuse, R14, R17 ;  /* 0x0000000e040e7224 */ /* 0x040fe200078e0211 */
[----:B------:R-:W-:Y:S01]  /*0fb0*/  IABS R41, R43 ;  /* 0x0000002b00297213 */ /* 0x000fe20000000000 */
[----:B------:R-:W-:Y:S01]  /*0fc0*/  IMAD.MOV.U32 R17, RZ, RZ, R19 ;  /* 0x000000ffff117224 */ /* 0x000fe200078e0013 */
[----:B------:R-:W-:Y:S01]  /*0fd0*/  ISETP.GT.U32.AND P3, PT, R4, R13, PT ;  /* 0x0000000d0400720c */ /* 0x000fe20003f64070 */
[----:B------:R-:W-:Y:S01]  /*0fe0*/  @!P5 IMAD.MOV R8, RZ, RZ, -R8 ;  /* 0x000000ffff08d224 */ /* 0x000fe200078e0a08 */
[----:B------:R-:W-:Y:S01]  /*0ff0*/  ISETP.GE.AND P5, PT, R20, RZ, PT ;  /* 0x000000ff1400720c */ /* 0x000fe20003fa6270 */
[----:B------:R-:W-:Y:S01]  /*1000*/  IMAD.HI.U32 R16, R9, R17, RZ ;  /* 0x0000001109107227 */ /* 0x000fe200078e00ff */
[----:B------:R-:W-:-:S02]  /*1010*/  LOP3.LUT R20, R6, 0x48, RZ, 0xfc, !PT ;  /* 0x0000004806147812 */ /* 0x000fc400078efcff */
[----:B------:R-:W-:Y:S01]  /*1020*/  LOP3.LUT R50, R6, 0x108, RZ, 0xfc, !PT ;  /* 0x0000010806327812 */ /* 0x000fe200078efcff */
[----:B------:R-:W-:Y:S01]  /*1030*/  @!P2 IMAD.MOV R7, RZ, RZ, -R7 ;  /* 0x000000ffff07a224 */ /* 0x000fe200078e0a07 */
[C---:B------:R-:W-:Y:S01]  /*1040*/  ISETP.GT.U32.AND P2, PT, R4.reuse, R14, PT ;  /* 0x0000000e0400720c */ /* 0x040fe20003f44070 */
[----:B------:R-:W-:Y:S01]  /*1050*/  @!P6 IMAD.IADD R15, R15, 0x1, -R4 ;  /* 0x000000010f0fe824 */ /* 0x000fe200078e0a04 */
[----:B------:R-:W-:Y:S01]  /*1060*/  IABS R18, R20 ;  /* 0x0000001400127213 */ /* 0x000fe20000000000 */
[----:B------:R-:W-:Y:S01]  /*1070*/  IMAD.MOV R16, RZ, RZ, -R16 ;  /* 0x000000ffff107224 */ /* 0x000fe200078e0a10 */
[----:B------:R-:W-:Y:S01]  /*1080*/  IABS R46, R50 ;  /* 0x00000032002e7213 */ /* 0x000fe20000000000 */
[----:B------:R-:W-:Y:S01]  /*1090*/  @!P1 IMAD.IADD R11, R11, 0x1, -R4 ;  /* 0x000000010b0b9824 */ /* 0x000fe200078e0a04 */
[C---:B------:R-:W-:Y:S01]  /*10a0*/  ISETP.GT.U32.AND P6, PT, R4.reuse, R15, PT ;  /* 0x0000000f0400720c */ /* 0x040fe20003fc4070 */
[----:B------:R-:W-:Y:S01]  /*10b0*/  IMAD R16, R4, R16, R17 ;  /* 0x0000001004107224 */ /* 0x000fe200078e0211 */
[----:B------:R-:W-:Y:S01]  /*10c0*/  ISETP.GE.AND P1, PT, R21, RZ, PT ;  /* 0x000000ff1500720c */ /* 0x000fe20003f26270 */
[----:B------:R-:W-:Y:S01]  /*10d0*/  IMAD.HI.U32 R17, R9, R18, RZ ;  /* 0x0000001209117227 */ /* 0x000fe200078e00ff */
[----:B------:R-:W-:-:S02]  /*10e0*/  LOP3.LUT R21, R6, 0x50, RZ, 0xfc, !PT ;  /* 0x0000005006157812 */ /* 0x000fc400078efcff */
[----:B------:R-:W-:Y:S01]  /*10f0*/  LOP3.LUT R51, R6, 0x110, RZ, 0xfc, !PT ;  /* 0x0000011006337812 */ /* 0x000fe200078efcff */
[--C-:B------:R-:W-:Y:S01]  /*1100*/  @!P3 IMAD.IADD R13, R13, 0x1, -R4.reuse ;  /* 0x000000010d0db824 */ /* 0x100fe200078e0a04 */
[----:B------:R-:W-:Y:S01]  /*1110*/  IABS R19, R21 ;  /* 0x0000001500137213 */ /* 0x000fe20000000000 */
[----:B------:R-:W-:Y:S01]  /*1120*/  IMAD.MOV R17, RZ, RZ, -R17 ;  /* 0x000000ffff117224 */ /* 0x000fe200078e0a11 */
[----:B------:R-:W-:Y:S01]  /*1130*/  ISETP.GE.AND P3, PT, R22, RZ, PT ;  /* 0x000000ff1600720c */ /* 0x000fe20003f66270 */
[----:B------:R-:W-:Y:S01]  /*1140*/  @!P2 IMAD.IADD R14, R14, 0x1, -R4 ;  /* 0x000000010e0ea824 */ /* 0x000fe200078e0a04 */
[C---:B------:R-:W-:Y:S01]  /*1150*/  ISETP.GT.U32.AND P2, PT, R4.reuse, R13, PT ;  /* 0x0000000d0400720c */ /* 0x040fe20003f44070 */
[----:B------:R-:W-:Y:S01]  /*1160*/  @!P0 IMAD.MOV R11, RZ, RZ, -R11 ;  /* 0x000000ffff0b8224 */ /* 0x000fe200078e0a0b */
[C---:B------:R-:W-:Y:S01]  /*1170*/  ISETP.GT.U32.AND P0, PT, R4.reuse, R16, PT ;  /* 0x000000100400720c */ /* 0x040fe20003f04070 */
[C---:B------:R-:W-:Y:S01]  /*1180*/  IMAD R17, R4.reuse, R17, R18 ;  /* 0x0000001104117224 */ /* 0x040fe200078e0212 */
[----:B------:R-:W-:Y:S01]  /*1190*/  IABS R22, R25 ;  /* 0x0000001900167213 */ /* 0x000fe20000000000 */
[----:B------:R-:W-:Y:S01]  /*11a0*/  @!P6 IMAD.IADD R15, R15, 0x1, -R4 ;  /* 0x000000010f0fe824 */ /* 0x000fe200078e0a04 */
[----:B------:R-:W-:Y:S01]  /*11b0*/  IABS R47, R51 ;  /* 0x00000033002f7213 */ /* 0x000fe20000000000 */
[----:B------:R-:W-:Y:S01]  /*11c0*/  @!P4 IMAD.MOV R10, RZ, RZ, -R10 ;  /* 0x000000ffff0ac224 */ /* 0x000fe200078e0a0a */
[C---:B------:R-:W-:Y:S01]  /*11d0*/  ISETP.GT.U32.AND P6, PT, R4.reuse, R17, PT ;  /* 0x000000110400720c */ /* 0x040fe20003fc4070 */
[----:B------:R-:W-:Y:S01]  /*11e0*/  IMAD.HI.U32 R18, R9, R19, RZ ;  /* 0x0000001309127227 */ /* 0x000fe200078e00ff */
[----:B------:R-:W-:-:S02]  /*11f0*/  ISETP.GT.U32.AND P4, PT, R4, R14, PT ;  /* 0x0000000e0400720c */ /* 0x000fc40003f84070 */
[C---:B------:R-:W-:Y:S01]  /*1200*/  LOP3.LUT R54, R6.reuse, 0x120, RZ, 0xfc, !PT ;  /* 0x0000012006367812 */ /* 0x040fe200078efcff */
[----:B------:R-:W-:Y:S01]  /*1210*/  IMAD.MOV R18, RZ, RZ, -R18 ;  /* 0x000000ffff127224 */ /* 0x000fe200078e0a12 */
[----:B------:R-:W-:Y:S01]  /*1220*/  LOP3.LUT R56, R6, 0x128, RZ, 0xfc, !PT ;  /* 0x0000012806387812 */ /* 0x000fe200078efcff */
[--C-:B------:R-:W-:Y:S01]  /*1230*/  @!P2 IMAD.IADD R13, R13, 0x1, -R4.reuse ;  /* 0x000000010d0da824 */ /* 0x100fe200078e0a04 */
[----:B------:R-:W-:Y:S01]  /*1240*/  ISETP.GE.AND P2, PT, R23, RZ, PT ;  /* 0x000000ff1700720c */ /* 0x000fe20003f46270 */
[--C-:B------:R-:W-:Y:S01]  /*1250*/  @!P0 IMAD.IADD R16, R16, 0x1, -R4.reuse ;  /* 0x0000000110108824 */ /* 0x100fe200078e0a04 */
[----:B------:R-:W-:Y:S01]  /*1260*/  ISETP.GE.AND P0, PT, R21, RZ, PT ;  /* 0x000000ff1500720c */ /* 0x000fe20003f06270 */
[----:B------:R-:W-:Y:S01]  /*1270*/  IMAD R18, R4, R18, R19 ;  /* 0x0000001204127224 */ /* 0x000fe200078e0213 */
[----:B------:R-:W-:Y:S01]  /*1280*/  LOP3.LUT R58, R6, 0x130, RZ, 0xfc, !PT ;  /* 0x00000130063a7812 */ /* 0x000fe200078efcff */
[----:B------:R-:W-:Y:S01]  /*1290*/  VIADD R23, R12, 0x58 ;  /* 0x000000580c177836 */ /* 0x000fe20000000000 */
[----:B------:R-:W-:Y:S01]  /*12a0*/  LOP3.LUT R60, R6, 0x148, RZ, 0xfc, !PT ;  /* 0x00000148063c7812 */ /* 0x000fe200078efcff */
[--C-:B------:R-:W-:Y:S01]  /*12b0*/  @!P6 IMAD.IADD R17, R17, 0x1, -R4.reuse ;  /* 0x000000011111e824 */ /* 0x100fe200078e0a04 */
[C---:B------:R-:W-:Y:S01]  /*12c0*/  ISETP.GT.U32.AND P6, PT, R4.reuse, R18, PT ;  /* 0x000000120400720c */ /* 0x040fe20003fc4070 */
[----:B------:R-:W-:Y:S01]  /*12d0*/  @!P5 IMAD.MOV R13, RZ, RZ, -R13 ;  /* 0x000000ffff0dd224 */ /* 0x000fe200078e0a0d */
[----:B------:R-:W-:Y:S01]  /*12e0*/  ISETP.GT.U32.AND P5, PT, R4, R16, PT ;  /* 0x000000100400720c */ /* 0x000fe20003fa4070 */
[----:B------:R-:W-:Y:S01]  /*12f0*/  @!P4 IMAD.IADD R14, R14, 0x1, -R4 ;  /* 0x000000010e0ec824 */ /* 0x000fe200078e0a04 */
[----:B------:R-:W-:Y:S01]  /*1300*/  ISETP.GE.AND P4, PT, R20, RZ, PT ;  /* 0x000000ff1400720c */ /* 0x000fe20003f86270 */
[----:B------:R-:W-:Y:S01]  /*1310*/  @!P3 IMAD.MOV R15, RZ, RZ, -R15 ;  /* 0x000000ffff0fb224 */ /* 0x000fe200078e0a0f */
[----:B------:R-:W-:Y:S01]  /*1320*/  IABS R20, R23 ;  /* 0x0000001700147213 */ /* 0x000fe20000000000 */
[----:B------:R-:W-:Y:S01]  /*1330*/  @!P1 IMAD.MOV R14, RZ, RZ, -R14 ;  /* 0x000000ffff0e9224 */ /* 0x000fe200078e0a0e */
[----:B------:R-:W-:Y:S01]  /*1340*/  ISETP.GT.U32.AND P1, PT, R4, R17, PT ;  /* 0x000000110400720c */ /* 0x000fe20003f24070 */
[----:B------:R-:W-:Y:S01]  /*1350*/  IMAD.HI.U32 R21, R9, R24, RZ ;  /* 0x0000001809157227 */ /* 0x000fe200078e00ff */
[----:B------:R-:W-:-:S02]  /*1360*/  ISETP.GE.AND P3, PT, R23, RZ, PT ;  /* 0x000000ff1700720c */ /* 0x000fc40003f66270 */
[----:B------:R-:W-:Y:S01]  /*1370*/  IABS R57, R60 ;  /* 0x0000003c00397213 */ /* 0x000fe20000000000 */
[C---:B------:R-:W-:Y:S01]  /*1380*/  IMAD.HI.U32 R19, R9.reuse, R20, RZ ;  /* 0x0000001409137227 */ /* 0x040fe200078e00ff */
[C---:B------:R-:W-:Y:S02]  /*1390*/  LOP3.LUT R64, R6.reuse, 0x1c8, RZ, 0xfc, !PT ;  /* 0x000001c806407812 */ /* 0x040fe400078efcff */
[----:B------:R-:W-:Y:S01]  /*13a0*/  LOP3.LUT R66, R6, 0x1d0, RZ, 0xfc, !PT ;  /* 0x000001d006427812 */ /* 0x000fe200078efcff */
[----:B------:R-:W-:Y:S01]  /*13b0*/  IMAD.MOV R19, RZ, RZ, -R19 ;  /* 0x000000ffff137224 */ /* 0x000fe200078e0a13 */
[----:B------:R-:W-:Y:S01]  /*13c0*/  IABS R89, R64 ;  /* 0x0000004000597213 */ /* 0x000fe20000000000 */
[--C-:B------:R-:W-:Y:S01]  /*13d0*/  @!P5 IMAD.IADD R16, R16, 0x1, -R4.reuse ;  /* 0x000000011010d824 */ /* 0x100fe200078e0a04 */
[----:B------:R-:W-:Y:S01]  /*13e0*/  LOP3.LUT R70, R6, 0x1e0, RZ, 0xfc, !PT ;  /* 0x000001e006467812 */ /* 0x000fe200078efcff */
[----:B------:R-:W-:Y:S01]  /*13f0*/  @!P6 IMAD.IADD R18, R18, 0x1, -R4 ;  /* 0x000000011212e824 */ /* 0x000fe200078e0a04 */
[----:B------:R-:W-:Y:S01]  /*1400*/  ISETP.GE.AND P6, PT, R26, RZ, PT ;  /* 0x000000ff1a00720c */ /* 0x000fe20003fc6270 */
[----:B------:R-:W-:Y:S01]  /*1410*/  IMAD R19, R4, R19, R20 ;  /* 0x0000001304137224 */ /* 0x000fe200078e0214 */
[----:B------:R-:W-:Y:S01]  /*1420*/  IABS R91, R66 ;  /* 0x00000042005b7213 */ /* 0x000fe20000000000 */
[----:B------:R-:W-:Y:S01]  /*1430*/  IMAD.HI.U32 R20, R9, R22, RZ ;  /* 0x0000001609147227 */ /* 0x000fe200078e00ff */
[----:B------:R-:W-:-:S02]  /*1440*/  IABS R93, R70 ;  /* 0x00000046005d7213 */ /* 0x000fc40000000000 */
[C---:B------:R-:W-:Y:S01]  /*1450*/  ISETP.GT.U32.AND P5, PT, R4.reuse, R19, PT ;  /* 0x000000130400720c */ /* 0x040fe20003fa4070 */
[----:B------:R-:W-:Y:S01]  /*1460*/  @!P2 IMAD.MOV R16, RZ, RZ, -R16 ;  /* 0x000000ffff10a224 */ /* 0x000fe200078e0a10 */
[----:B------:R-:W-:Y:S01]  /*1470*/  ISETP.GT.U32.AND P2, PT, R4, R18, PT ;  /* 0x000000120400720c */ /* 0x000fe20003f44070 */
[----:B------:R-:W-:Y:S01]  /*1480*/  @!P1 IMAD.IADD R17, R17, 0x1, -R4 ;  /* 0x0000000111119824 */ /* 0x000fe200078e0a04 */
[----:B------:R-:W-:Y:S01]  /*1490*/  ISETP.GE.AND P1, PT, R25, RZ, PT ;  /* 0x000000ff1900720c */ /* 0x000fe20003f26270 */
[----:B------:R-:W-:Y:S01]  /*14a0*/  IMAD.MOV R23, RZ, RZ, -R20 ;  /* 0x000000ffff177224 */ /* 0x000fe200078e0a14 */
[C---:B------:R-:W-:Y:S01]  /*14b0*/  LOP3.LUT R25, R6.reuse, 0x70, RZ, 0xfc, !PT ;  /* 0x0000007006197812 */ /* 0x040fe200078efcff */
[----:B------:R-:W-:Y:S01]  /*14c0*/  IMAD.MOV R21, RZ, RZ, -R21 ;  /* 0x000000ffff157224 */ /* 0x000fe200078e0a15 */
[----:B------:R-:W-:Y:S01]  /*14d0*/  LOP3.LUT R72, R6, 0x1e8, RZ, 0xfc, !PT ;  /* 0x000001e806487812 */ /* 0x000fe200078efcff */
[C---:B------:R-:W-:Y:S01]  /*14e0*/  IMAD R20, R4.reuse, R23, R22 ;  /* 0x0000001704147224 */ /* 0x040fe200078e0216 */
[----:B------:R-:W-:Y:S01]  /*14f0*/  IABS R23, R25 ;  /* 0x0000001900177213 */ /* 0x000fe20000000000 */
[C---:B------:R-:W-:Y:S01]  /*1500*/  IMAD R21, R4.reuse, R21, R24 ;  /* 0x0000001504157224 */ /* 0x040fe200078e0218 */
[----:B------:R-:W-:Y:S01]  /*1510*/  IABS R95, R72 ;  /* 0x00000048005f7213 */ /* 0x000fe20000000000 */
[----:B------:R-:W-:Y:S01]  /*1520*/  @!P4 IMAD.MOV R17, RZ, RZ, -R17 ;  /* 0x000000ffff11c224 */ /* 0x000fe200078e0a11 */
[----:B------:R-:W-:Y:S01]  /*1530*/  ISETP.GT.U32.AND P4, PT, R4, R20, PT ;  /* 0x000000140400720c */ /* 0x000fe20003f84070 */
[----:B------:R-:W-:Y:S01]  /*1540*/  IMAD.HI.U32 R22, R9, R23, RZ ;  /* 0x0000001709167227 */ /* 0x000fe200078e00ff */
[----:B------:R-:W-:-:S03]  /*1550*/  LOP3.LUT R74, R6, 0x1f0, RZ, 0xfc, !PT ;  /* 0x000001f0064a7812 */ /* 0x000fc600078efcff */
[--C-:B------:R-:W-:Y:S01]  /*1560*/  @!P2 IMAD.IADD R18, R18, 0x1, -R4.reuse ;  /* 0x000000011212a824 */ /* 0x100fe200078e0a04 */
[C---:B------:R-:W-:Y:S01]  /*1570*/  ISETP.GT.U32.AND P2, PT, R4.reuse, R21, PT ;  /* 0x000000150400720c */ /* 0x040fe20003f44070 */
[----:B------:R-:W-:Y:S01]  /*1580*/  @!P5 IMAD.IADD R19, R19, 0x1, -R4 ;  /* 0x000000011313d824 */ /* 0x000fe200078e0a04 */
[----:B------:R-:W-:Y:S01]  /*1590*/  IABS R97, R74 ;  /* 0x0000004a00617213 */ /* 0x000fe20000000000 */
[----:B------:R-:W-:Y:S02]  /*15a0*/  IMAD.MOV R22, RZ, RZ, -R22 ;  /* 0x000000ffff167224 */ /* 0x000fe400078e0a16 */
[----:B------:R-:W-:Y:S01]  /*15b0*/  @!P0 IMAD.MOV R18, RZ, RZ, -R18 ;  /* 0x000000ffff128224 */ /* 0x000fe200078e0a12 */
[C---:B------:R-:W-:Y:S01]  /*15c0*/  ISETP.GT.U32.AND P5, PT, R4.reuse, R19, PT ;  /* 0x000000130400720c */ /* 0x040fe20003fa4070 */
[----:B------:R-:W-:Y:S02]  /*15d0*/  IMAD R22, R4, R22, R23 ;  /* 0x0000001604167224 */ /* 0x000fe400078e0217 */
[----:B------:R-:W-:-:S02]  /*15e0*/  @!P4 IMAD.IADD R20, R20, 0x1, -R4 ;  /* 0x000000011414c824 */ /* 0x000fc400078e0a04 */
[----:B------:R-:W-:Y:S01]  /*15f0*/  VIADD R29, R12, 0x78 ;  /* 0x000000780c1d7836 */ /* 0x000fe20000000000 */
[C---:B------:R-:W-:Y:S01]  /*1600*/  ISETP.GT.U32.AND P4, PT, R4.reuse, R22, PT ;  /* 0x000000160400720c */ /* 0x040fe20003f84070 */
[--C-:B------:R-:W-:Y:S01]  /*1610*/  @!P2 IMAD.IADD R21, R21, 0x1, -R4.reuse ;  /* 0x000000011515a824 */ /* 0x100fe200078e0a04 */
[C---:B------:R-:W-:Y:S01]  /*1620*/  ISETP.GT.U32.AND P2, PT, R4.reuse, R20, PT ;  /* 0x000000140400720c */ /* 0x040fe20003f44070 */
[----:B------:R-:W-:Y:S01]  /*1630*/  IMAD.HI.U32 R24, R9, R27, RZ ;  /* 0x0000001b09187227 */ /* 0x000fe200078e00ff */
[----:B------:R-:W-:Y:S02]  /*1640*/  IABS R26, R29 ;  /* 0x0000001d001a7213 */ /* 0x000fe40000000000 */
[----:B------:R-:W-:Y:S01]  /*1650*/  ISETP.GT.U32.AND P0, PT, R4, R21, PT ;  /* 0x000000150400720c */ /* 0x000fe20003f04070 */
[----:B------:R-:W-:Y:S01]  /*1660*/  @!P5 IMAD.IADD R19, R19, 0x1, -R4 ;  /* 0x000000011313d824 */ /* 0x000fe200078e0a04 */
[----:B------:R-:W-:Y:S01]  /*1670*/  ISETP.GE.AND P5, PT, R25, RZ, PT ;  /* 0x000000ff1900720c */ /* 0x000fe20003fa6270 */
[----:B------:R-:W-:-:S04]  /*1680*/  IMAD.HI.U32 R25, R9, R28, RZ ;  /* 0x0000001c09197227 */ /* 0x000fc800078e00ff */
[----:B------:R-:W-:Y:S02]  /*1690*/  @!P4 IMAD.IADD R22, R22, 0x1, -R4 ;  /* 0x000000011616c824 */ /* 0x000fe400078e0a04 */
[----:B------:R-:W-:Y:S02]  /*16a0*/  IMAD.MOV R25, RZ, RZ, -R25 ;  /* 0x000000ffff197224 */ /* 0x000fe400078e0a19 */
[----:B------:R-:W-:Y:S01]  /*16b0*/  IMAD.HI.U32 R23, R9, R26, RZ ;  /* 0x0000001a09177227 */ /* 0x000fe200078e00ff */
[----:B------:R-:W-:-:S03]  /*16c0*/  ISETP.GT.U32.AND P4, PT, R4, R22, PT ;  /* 0x000000160400720c */ /* 0x000fc60003f84070 */
[C---:B------:R-:W-:Y:S02]  /*16d0*/  IMAD R25, R4.reuse, R25, R28 ;  /* 0x0000001904197224 */ /* 0x040fe400078e021c */
[----:B------:R-:W-:Y:S02]  /*16e0*/  @!P0 IMAD.IADD R21, R21, 0x1, -R4 ;  /* 0x0000000115158824 */ /* 0x000fe400078e0a04 */
[----:B------:R-:W-:Y:S02]  /*16f0*/  IMAD.MOV R23, RZ, RZ, -R23 ;  /* 0x000000ffff177224 */ /* 0x000fe400078e0a17 */
[----:B------:R-:W-:Y:S01]  /*1700*/  @!P6 IMAD.MOV R21, RZ, RZ, -R21 ;  /* 0x000000ffff15e224 */ /* 0x000fe200078e0a15 */
[C---:B------:R-:W-:Y:S01]  /*1710*/  ISETP.GT.U32.AND P6, PT, R4.reuse, R25, PT ;  /* 0x000000190400720c */ /* 0x040fe20003fc4070 */
[----:B------:R-:W-:Y:S02]  /*1720*/  IMAD.MOV R24, RZ, RZ, -R24 ;  /* 0x000000ffff187224 */ /* 0x000fe400078e0a18 */
[----:B------:R-:W-:-:S02]  /*1730*/  IMAD R23, R4, R23, R26 ;  /* 0x0000001704177224 */ /* 0x000fc400078e021a */
[----:B------:R-:W-:Y:S01]  /*1740*/  IMAD R24, R4, R24, R27 ;  /* 0x0000001804187224 */ /* 0x000fe200078e021b */
[----:B------:R-:W-:Y:S01]  /*1750*/  IABS R27, R32 ;  /* 0x00000020001b7213 */ /* 0x000fe20000000000 */
[--C-:B------:R-:W-:Y:S01]  /*1760*/  @!P4 IMAD.IADD R22, R22, 0x1, -R4.reuse ;  /* 0x000000011616c824 */ /* 0x100fe200078e0a04 */
[----:B------:R-:W-:Y:S01]  /*1770*/  ISETP.GE.AND P4, PT, R31, RZ, PT ;  /* 0x000000ff1f00720c */ /* 0x000fe20003f86270 */
[----:B------:R-:W-:Y:S01]  /*1780*/  @!P2 IMAD.IADD R20, R20, 0x1, -R4 ;  /* 0x000000011414a824 */ /* 0x000fe200078e0a04 */
[----:B------:R-:W-:Y:S01]  /*1790*/  ISETP.GT.U32.AND P2, PT, R4, R23, PT ;  /* 0x000000170400720c */ /* 0x000fe20003f44070 */
[----:B------:R-:W-:Y:S01]  /*17a0*/  VIADD R31, R12, 0x98 ;  /* 0x000000980c1f7836 */ /* 0x000fe20000000000 */
[----:B------:R-:W-:Y:S01]  /*17b0*/  ISETP.GT.U32.AND P0, PT, R4, R24, PT ;  /* 0x000000180400720c */ /* 0x000fe20003f04070 */
[----:B------:R-:W-:-:S04]  /*17c0*/  IMAD.HI.U32 R26, R9, R27, RZ ;  /* 0x0000001b091a7227 */ /* 0x000fc800078e00ff */
[----:B------:R-:W-:Y:S01]  /*17d0*/  @!P3 IMAD.MOV R19, RZ, RZ, -R19 ;  /* 0x000000ffff13b224 */ /* 0x000fe200078e0a13 */
[----:B------:R-:W-:Y:S01]  /*17e0*/  ISETP.GE.AND P3, PT, R29, RZ, PT ;  /* 0x000000ff1d00720c */ /* 0x000fe20003f66270 */
[----:B------:R-:W-:Y:S01]  /*17f0*/  @!P6 IMAD.IADD R25, R25, 0x1, -R4 ;  /* 0x000000011919e824 */ /* 0x000fe200078e0a04 */
[----:B------:R-:W-:Y:S01]  /*1800*/  IABS R29, R31 ;  /* 0x0000001f001d7213 */ /* 0x000fe20000000000 */
[----:B------:R-:W-:Y:S02]  /*1810*/  IMAD.MOV R26, RZ, RZ, -R26 ;  /* 0x000000ffff1a7224 */ /* 0x000fe400078e0a1a */
[----:B------:R-:W-:Y:S01]  /*1820*/  @!P1 IMAD.MOV R20, RZ, RZ, -R20 ;  /* 0x000000ffff149224 */ /* 0x000fe200078e0a14 */
[C---:B------:R-:W-:Y:S01]  /*1830*/  ISETP.GT.U32.AND P6, PT, R4.reuse, R25, PT ;  /* 0x000000190400720c */ /* 0x040fe20003fc4070 */
[----:B------:R-:W-:Y:S01]  /*1840*/  IMAD R26, R4, R26, R27 ;  /* 0x0000001a041a7224 */ /* 0x000fe200078e021b */
[----:B------:R-:W-:Y:S01]  /*1850*/  ISETP.GE.AND P1, PT, R30, RZ, PT ;  /* 0x000000ff1e00720c */ /* 0x000fe20003f26270 */
[----:B------:R-:W-:Y:S01]  /*1860*/  IMAD.HI.U32 R27, R9, R29, RZ ;  /* 0x0000001d091b7227 */ /* 0x000fe200078e00ff */
[----:B------:R-:W-:-:S03]  /*1870*/  IABS R30, R33 ;  /* 0x00000021001e7213 */ /* 0x000fc60000000000 */
[----:B------:R-:W-:Y:S02]  /*1880*/  @!P2 IMAD.IADD R23, R23, 0x1, -R4 ;  /* 0x000000011717a824 */ /* 0x000fe400078e0a04 */
[----:B------:R-:W-:Y:S02]  /*1890*/  IMAD.MOV R27, RZ, RZ, -R27 ;  /* 0x000000ffff1b7224 */ /* 0x000fe400078e0a1b */
[----:B------:R-:W-:Y:S01]  /*18a0*/  IMAD.HI.U32 R28, R9, R30, RZ ;  /* 0x0000001e091c7227 */ /* 0x000fe200078e00ff */
[----:B------:R-:W-:-:S03]  /*18b0*/  ISETP.GT.U32.AND P2, PT, R4, R23, PT ;  /* 0x000000170400720c */ /* 0x000fc60003f44070 */
[----:B------:R-:W-:Y:S02]  /*18c0*/  @!P0 IMAD.IADD R24, R24, 0x1, -R4 ;  /* 0x0000000118188824 */ /* 0x000fe400078e0a04 */
[----:B------:R-:W-:Y:S01]  /*18d0*/  @!P5 IMAD.MOV R22, RZ, RZ, -R22 ;  /* 0x000000ffff16d224 */ /* 0x000fe200078e0a16 */
[C---:B------:R-:W-:Y:S01]  /*18e0*/  ISETP.GT.U32.AND P5, PT, R4.reuse, R26, PT ;  /* 0x0000001a0400720c */ /* 0x040fe20003fa4070 */
[C---:B------:R-:W-:Y:S01]  /*18f0*/  IMAD R27, R4.reuse, R27, R29 ;  /* 0x0000001b041b7224 */ /* 0x040fe200078e021d */
[C---:B------:R-:W-:Y:S01]  /*1900*/  ISETP.GT.U32.AND P0, PT, R4.reuse, R24, PT ;  /* 0x000000180400720c */ /* 0x040fe20003f04070 */
[----:B------:R-:W-:Y:S02]  /*1910*/  IMAD.MOV R29, RZ, RZ, -R28 ;  /* 0x000000ffff1d7224 */ /* 0x000fe400078e0a1c */
[----:B------:R-:W-:Y:S01]  /*1920*/  @!P6 IMAD.IADD R25, R25, 0x1, -R4 ;  /* 0x000000011919e824 */ /* 0x000fe200078e0a04 */
[C---:B------:R-:W-:Y:S01]  /*1930*/  ISETP.GT.U32.AND P6, PT, R4.reuse, R27, PT ;  /* 0x0000001b0400720c */ /* 0x040fe20003fc4070 */
[----:B------:R-:W-:Y:S01]  /*1940*/  IMAD R28, R4, R29, R30 ;  /* 0x0000001d041c7224 */ /* 0x000fe200078e021e */
[----:B------:R-:W-:Y:S01]  /*1950*/  LOP3.LUT R30, R6, 0xb0, RZ, 0xfc, !PT ;  /* 0x000000b0061e7812 */ /* 0x000fe200078efcff */
[----:B------:R-:W-:-:S02]  /*1960*/  @!P4 IMAD.MOV R25, RZ, RZ, -R25 ;  /* 0x000000ffff19c224 */ /* 0x000fc400078e0a19 */
[--C-:B------:R-:W-:Y:S01]  /*1970*/  @!P2 IMAD.IADD R23, R23, 0x1, -R4.reuse ;  /* 0x000000011717a824 */ /* 0x100fe200078e0a04 */
[----:B------:R-:W-:Y:S01]  /*1980*/  ISETP.GT.U32.AND P4, PT, R4, R28, PT ;  /* 0x0000001c0400720c */ /* 0x000fe20003f84070 */
[--C-:B------:R-:W-:Y:S01]  /*1990*/  @!P5 IMAD.IADD R26, R26, 0x1, -R4.reuse ;  /* 0x000000011a1ad824 */ /* 0x100fe200078e0a04 */
[----:B------:R-:W-:Y:S01]  /*19a0*/  ISETP.GE.AND P2, PT, R32, RZ, PT ;  /* 0x000000ff2000720c */ /* 0x000fe20003f46270 */
[--C-:B------:R-:W-:Y:S01]  /*19b0*/  @!P0 IMAD.IADD R24, R24, 0x1, -R4.reuse ;  /* 0x0000000118188824 */ /* 0x100fe200078e0a04 */
[----:B------:R-:W-:Y:S01]  /*19c0*/  LOP3.LUT R32, R6, 0xa8, RZ, 0xfc, !PT ;  /* 0x000000a806207812 */ /* 0x000fe200078efcff */
[----:B------:R-:W-:Y:S01]  /*19d0*/  VIADD R36, R12, 0xb8 ;  /* 0x000000b80c247836 */ /* 0x000fe20000000000 */
[----:B------:R-:W-:Y:S01]  /*19e0*/  ISETP.GE.AND P0, PT, R31, RZ, PT ;  /* 0x000000ff1f00720c */ /* 0x000fe20003f06270 */
[----:B------:R-:W-:Y:S01]  /*19f0*/  @!P6 IMAD.IADD R27, R27, 0x1, -R4 ;  /* 0x000000011b1be824 */ /* 0x000fe200078e0a04 */
[----:B------:R-:W-:Y:S01]  /*1a00*/  IABS R31, R32 ;  /* 0x00000020001f7213 */ /* 0x000fe20000000000 */
[----:B------:R-:W-:Y:S01]  /*1a10*/  @!P1 IMAD.MOV R24, RZ, RZ, -R24 ;  /* 0x000000ffff189224 */ /* 0x000fe200078e0a18 */
[C---:B------:R-:W-:Y:S01]  /*1a20*/  ISETP.GT.U32.AND P5, PT, R4.reuse, R26, PT ;  /* 0x0000001a0400720c */ /* 0x040fe20003fa4070 */
[----:B------:R-:W-:Y:S01]  /*1a30*/  @!P3 IMAD.MOV R23, RZ, RZ, -R23 ;  /* 0x000000ffff17b224 */ /* 0x000fe200078e0a17 */
[----:B------:R-:W-:Y:S01]  /*1a40*/  ISETP.GT.U32.AND P6, PT, R4, R27, PT ;  /* 0x0000001b0400720c */ /* 0x000fe20003fc4070 */
[----:B------:R-:W-:Y:S01]  /*1a50*/  IMAD.HI.U32 R29, R9, R31, RZ ;  /* 0x0000001f091d7227 */ /* 0x000fe200078e00ff */
[----:B------:R-:W-:-:S02]  /*1a60*/  ISETP.GE.AND P1, PT, R32, RZ, PT ;  /* 0x000000ff2000720c */ /* 0x000fc40003f26270 */
[----:B------:R-:W-:Y:S01]  /*1a70*/  IABS R32, R30 ;  /* 0x0000001e00207213 */ /* 0x000fe20000000000 */
[--C-:B------:R-:W-:Y:S01]  /*1a80*/  @!P4 IMAD.IADD R28, R28, 0x1, -R4.reuse ;  /* 0x000000011c1cc824 */ /* 0x100fe200078e0a04 */
[----:B------:R-:W-:Y:S01]  /*1a90*/  IABS R34, R36 ;  /* 0x0000002400227213 */ /* 0x000fe20000000000 */
[----:B------:R-:W-:Y:S01]  /*1aa0*/  IMAD.MOV R29, RZ, RZ, -R29 ;  /* 0x000000ffff1d7224 */ /* 0x000fe200078e0a1d */
[----:B------:R-:W-:Y:S01]  /*1ab0*/  ISETP.GE.AND P3, PT, R33, RZ, PT ;  /* 0x000000ff2100720c */ /* 0x000fe20003f66270 */
[----:B------:R-:W-:Y:S01]  /*1ac0*/  VIADD R40, R12, 0xd8 ;  /* 0x000000d80c287836 */ /* 0x000fe20000000000 */
[----:B------:R-:W-:Y:S01]  /*1ad0*/  ISETP.GT.U32.AND P4, PT, R4, R28, PT ;  /* 0x0000001c0400720c */ /* 0x000fe20003f84070 */
[----:B------:R-:W-:Y:S01]  /*1ae0*/  @!P5 IMAD.IADD R26, R26, 0x1, -R4 ;  /* 0x000000011a1ad824 */ /* 0x000fe200078e0a04 */
[----:B------:R-:W-:Y:S01]  /*1af0*/  ISETP.GE.AND P5, PT, R30, RZ, PT ;  /* 0x000000ff1e00720c */ /* 0x000fe20003fa6270 */
[----:B------:R-:W-:Y:S01]  /*1b00*/  IMAD R29, R4, R29, R31 ;  /* 0x0000001d041d7224 */ /* 0x000fe200078e021f */
[----:B------:R-:W-:Y:S01]  /*1b10*/  IABS R38, R40 ;  /* 0x0000002800267213 */ /* 0x000fe20000000000 */
[----:B------:R-:W-:-:S04]  /*1b20*/  IMAD.HI.U32 R30, R9, R32, RZ ;  /* 0x00000020091e7227 */ /* 0x000fc800078e00ff */
[----:B------:R-:W-:-:S04]  /*1b30*/  IMAD.HI.U32 R31, R9, R34, RZ ;  /* 0x00000022091f7227 */ /* 0x000fc800078e00ff */
[----:B------:R-:W-:Y:S01]  /*1b40*/  @!P6 IMAD.IADD R27, R27, 0x1, -R4 ;  /* 0x000000011b1be824 */ /* 0x000fe200078e0a04 */
[C---:B------:R-:W-:Y:S01]  /*1b50*/  ISETP.GT.U32.AND P6, PT, R4.reuse, R29, PT ;  /* 0x0000001d0400720c */ /* 0x040fe20003fc4070 */
[----:B------:R-:W-:Y:S02]  /*1b60*/  IMAD.MOV R33, RZ, RZ, -R30 ;  /* 0x000000ffff217224 */ /* 0x000fe400078e0a1e */
[----:B------:R-:W-:Y:S02]  /*1b70*/  IMAD.MOV R31, RZ, RZ, -R31 ;  /* 0x000000ffff1f7224 */ /* 0x000fe400078e0a1f */
[----:B------:R-:W-:Y:S02]  /*1b80*/  IMAD R30, R4, R33, R32 ;  /* 0x00000021041e7224 */ /* 0x000fe400078e0220 */
[----:B------:R-:W-:Y:S02]  /*1b90*/  @!P4 IMAD.IADD R28, R28, 0x1, -R4 ;  /* 0x000000011c1cc824 */ /* 0x000fe400078e0a04 */
[C---:B------:R-:W-:Y:S01]  /*1ba0*/  IMAD R31, R4.reuse, R31, R34 ;  /* 0x0000001f041f7224 */ /* 0x040fe200078e0222 */
[----:B------:R-:W-:Y:S01]  /*1bb0*/  ISETP.GT.U32.AND P4, PT, R4, R30, PT ;  /* 0x0000001e0400720c */ /* 0x000fe20003f84070 */
[----:B------:R-:W-:-:S02]  /*1bc0*/  @!P3 IMAD.MOV R28, RZ, RZ, -R28 ;  /* 0x000000ffff1cb224 */ /* 0x000fc400078e0a1c */
[----:B------:R-:W-:Y:S01]  /*1bd0*/  @!P6 IMAD.IADD R29, R29, 0x1, -R4 ;  /* 0x000000011d1de824 */ /* 0x000fe200078e0a04 */
[----:B------:R-:W-:Y:S01]  /*1be0*/  ISETP.GT.U32.AND P3, PT, R4, R31, PT ;  /* 0x0000001f0400720c */ /* 0x000fe20003f64070 */
[----:B------:R-:W-:-:S03]  /*1bf0*/  IMAD.HI.U32 R32, R9, R35, RZ ;  /* 0x0000002309207227 */ /* 0x000fc600078e00ff */
[----:B------:R-:W-:Y:S01]  /*1c00*/  ISETP.GT.U32.AND P6, PT, R4, R29, PT ;  /* 0x0000001d0400720c */ /* 0x000fe20003fc4070 */
[----:B------:R-:W-:Y:S01]  /*1c10*/  @!P0 IMAD.MOV R27, RZ, RZ, -R27 ;  /* 0x000000ffff1b8224 */ /* 0x000fe200078e0a1b */
[----:B------:R-:W-:Y:S01]  /*1c20*/  ISETP.GE.AND P0, PT, R37, RZ, PT ;  /* 0x000000ff2500720c */ /* 0x000fe20003f06270 */
[----:B------:R-:W-:Y:S01]  /*1c30*/  IMAD.MOV R32, RZ, RZ, -R32 ;  /* 0x000000ffff207224 */ /* 0x000fe200078e0a20 */
[----:B------:R-:W-:Y:S01]  /*1c40*/  LOP3.LUT R37, R6, 0xc8, RZ, 0xfc, !PT ;  /* 0x000000c806257812 */ /* 0x000fe200078efcff */
[--C-:B------:R-:W-:Y:S02]  /*1c50*/  @!P4 IMAD.IADD R30, R30, 0x1, -R4.reuse ;  /* 0x000000011e1ec824 */ /* 0x100fe400078e0a04 */
[C---:B------:R-:W-:Y:S01]  /*1c60*/  IMAD R32, R4.reuse, R32, R35 ;  /* 0x0000002004207224 */ /* 0x040fe200078e0223 */
[----:B------:R-:W-:Y:S01]  /*1c70*/  IABS R35, R37 ;  /* 0x0000002500237213 */ /* 0x000fe20000000000 */
[----:B------:R-:W-:Y:S01]  /*1c80*/  @!P3 IMAD.IADD R31, R31, 0x1, -R4 ;  /* 0x000000011f1fb824 */ /* 0x000fe200078e0a04 */
[----:B------:R-:W-:Y:S01]  /*1c90*/  ISETP.GT.U32.AND P4, PT, R4, R30, PT ;  /* 0x0000001e0400720c */ /* 0x000fe20003f84070 */
[----:B------:R-:W-:Y:S01]  /*1ca0*/  @!P2 IMAD.MOV R26, RZ, RZ, -R26 ;  /* 0x000000ffff1aa224 */ /* 0x000fe200078e0a1a */
[----:B------:R-:W-:Y:S01]  /*1cb0*/  ISETP.GE.AND P2, PT, R36, RZ, PT ;  /* 0x000000ff2400720c */ /* 0x000fe20003f46270 */
[----:B------:R-:W-:Y:S01]  /*1cc0*/  IMAD.HI.U32 R33, R9, R35, RZ ;  /* 0x0000002309217227 */ /* 0x000fe200078e00ff */
[----:B------:R-:W-:-:S02]  /*1cd0*/  IABS R36, R39 ;  /* 0x0000002700247213 */ /* 0x000fc40000000000 */
[C---:B------:R-:W-:Y:S01]  /*1ce0*/  ISETP.GT.U32.AND P3, PT, R4.reuse, R31, PT ;  /* 0x0000001f0400720c */ /* 0x040fe20003f64070 */
[----:B------:R-:W-:Y:S01]  /*1cf0*/  @!P6 IMAD.IADD R29, R29, 0x1, -R4 ;  /* 0x000000011d1de824 */ /* 0x000fe200078e0a04 */
[----:B------:R-:W-:Y:S01]  /*1d00*/  ISETP.GT.U32.AND P6, PT, R4, R32, PT ;  /* 0x000000200400720c */ /* 0x000fe20003fc4070 */
[----:B------:R-:W-:-:S04]  /*1d10*/  IMAD.HI.U32 R34, R9, R36, RZ ;  /* 0x0000002409227227 */ /* 0x000fc800078e00ff */
[----:B------:R-:W-:Y:S02]  /*1d20*/  IMAD.MOV R33, RZ, RZ, -R33 ;  /* 0x000000ffff217224 */ /* 0x000fe400078e0a21 */
[----:B------:R-:W-:Y:S01]  /*1d30*/  @!P1 IMAD.MOV R29, RZ, RZ, -R29 ;  /* 0x000000ffff1d9224 */ /* 0x000fe200078e0a1d */
[----:B------:R-:W-:Y:S01]  /*1d40*/  ISETP.GE.AND P1, PT, R37, RZ, PT ;  /* 0x000000ff2500720c */ /* 0x000fe20003f26270 */
[----:B------:R-:W-:Y:S02]  /*1d50*/  IMAD.MOV R37, RZ, RZ, -R34 ;  /* 0x000000ffff257224 */ /* 0x000fe400078e0a22 */
[----:B------:R-:W-:Y:S02]  /*1d60*/  IMAD R33, R4, R33, R35 ;  /* 0x0000002104217224 */ /* 0x000fe400078e0223 */
[----:B------:R-:W-:Y:S01]  /*1d70*/  @!P4 IMAD.IADD R30, R30, 0x1, -R4 ;  /* 0x000000011e1ec824 */ /* 0x000fe200078e0a04 */
[----:B------:R-:W-:Y:S01]  /*1d80*/  ISETP.GE.AND P4, PT, R39, RZ, PT ;  /* 0x000000ff2700720c */ /* 0x000fe20003f86270 */
[----:B------:R-:W-:Y:S01]  /*1d90*/  IMAD R34, R4, R37, R36 ;  /* 0x0000002504227224 */ /* 0x000fe200078e0224 */
[----:B------:R-:W-:Y:S01]  /*1da0*/  LOP3.LUT R36, R6, 0xe0, RZ, 0xfc, !PT ;  /* 0x000000e006247812 */ /* 0x000fe200078efcff */
[----:B------:R-:W-:Y:S01]  /*1db0*/  @!P3 IMAD.IADD R31, R31, 0x1, -R4 ;  /* 0x000000011f1fb824 */ /* 0x000fe200078e0a04 */
[C---:B------:R-:W-:Y:S01]  /*1dc0*/  ISETP.GT.U32.AND P3, PT, R4.reuse, R33, PT ;  /* 0x000000210400720c */ /* 0x040fe20003f64070 */
[----:B------:R-:W-:Y:S01]  /*1dd0*/  @!P5 IMAD.MOV R30, RZ, RZ, -R30 ;  /* 0x000000ffff1ed224 */ /* 0x000fe200078e0a1e */
[----:B------:R-:W-:Y:S01]  /*1de0*/  ISETP.GT.U32.AND P5, PT, R4, R34, PT ;  /* 0x000000220400720c */ /* 0x000fe20003fa4070 */
[----:B------:R-:W-:Y:S01]  /*1df0*/  @!P6 IMAD.IADD R32, R32, 0x1, -R4 ;  /* 0x000000012020e824 */ /* 0x000fe200078e0a04 */
[----:B------:R-:W-:Y:S01]  /*1e00*/  IABS R37, R36 ;  /* 0x0000002400257213 */ /* 0x000fe20000000000 */
[----:B------:R-:W-:-:S03]  /*1e10*/  IMAD.HI.U32 R35, R9, R38, RZ ;  /* 0x0000002609237227 */ /* 0x000fc600078e00ff */
[----:B------:R-:W-:Y:S01]  /*1e20*/  ISETP.GT.U32.AND P6, PT, R4, R32, PT ;  /* 0x000000200400720c */ /* 0x000fe20003fc4070 */
[----:B------:R-:W-:Y:S02]  /*1e30*/  IMAD.MOV R35, RZ, RZ, -R35 ;  /* 0x000000ffff237224 */ /* 0x000fe400078e0a23 */
[----:B------:R-:W-:Y:S01]  /*1e40*/  @!P2 IMAD.MOV R31, RZ, RZ, -R31 ;  /* 0x000000ffff1fa224 */ /* 0x000fe200078e0a1f */
[----:B------:R-:W-:Y:S01]  /*1e50*/  ISETP.GE.AND P2, PT, R40, RZ, PT ;  /* 0x000000ff2800720c */ /* 0x000fe20003f46270 */
[--C-:B------:R-:W-:Y:S01]  /*1e60*/  @!P3 IMAD.IADD R33, R33, 0x1, -R4.reuse ;  /* 0x000000012121b824 */ /* 0x100fe200078e0a04 */
[----:B------:R-:W-:Y:S01]  /*1e70*/  ISETP.GE.AND P3, PT, R36, RZ, PT ;  /* 0x000000ff2400720c */ /* 0x000fe20003f66270 */
[----:B------:R-:W-:Y:S02]  /*1e80*/  @!P5 IMAD.IADD R34, R34, 0x1, -R4 ;  /* 0x000000012222d824 */ /* 0x000fe400078e0a04 */
[----:B------:R-:W-:Y:S01]  /*1e90*/  IMAD.HI.U32 R36, R9, R37, RZ ;  /* 0x0000002509247227 */ /* 0x000fe200078e00ff */
[----:B------:R-:W-:-:S03]  /*1ea0*/  ISETP.GT.U32.AND P5, PT, R4, R33, PT ;  /* 0x000000210400720c */ /* 0x000fc60003fa4070 */
[----:B------:R-:W-:Y:S02]  /*1eb0*/  IMAD.MOV R36, RZ, RZ, -R36 ;  /* 0x000000ffff247224 */ /* 0x000fe400078e0a24 */
[----:B------:R-:W-:Y:S02]  /*1ec0*/  @!P6 IMAD.IADD R32, R32, 0x1, -R4 ;  /* 0x000000012020e824 */ /* 0x000fe400078e0a04 */
[C---:B------:R-:W-:Y:S02]  /*1ed0*/  IMAD R36, R4.reuse, R36, R37 ;  /* 0x0000002404247224 */ /* 0x040fe400078e0225 */
[----:B------:R-:W-:Y:S01]  /*1ee0*/  @!P0 IMAD.MOV R32, RZ, RZ, -R32 ;  /* 0x000000ffff208224 */ /* 0x000fe200078e0a20 */
[C---:B------:R-:W-:Y:S01]  /*1ef0*/  ISETP.GT.U32.AND P0, PT, R4.reuse, R34, PT ;  /* 0x000000220400720c */ /* 0x040fe20003f04070 */
[----:B------:R-:W-:Y:S01]  /*1f00*/  IMAD R35, R4, R35, R38 ;  /* 0x0000002304237224 */ /* 0x000fe200078e0226 */
[----:B------:R-:W-:Y:S01]  /*1f10*/  LOP3.LUT R38, R6, 0xe8, RZ, 0xfc, !PT ;  /* 0x000000e806267812 */ /* 0x000fe200078efcff */
[----:B------:R-:W-:Y:S01]  /*1f20*/  @!P5 IMAD.IADD R33, R33, 0x1, -R4 ;  /* 0x000000012121d824 */ /* 0x000fe200078e0a04 */
[----:B------:R-:W-:Y:S01]  /*1f30*/  ISETP.GT.U32.AND P5, PT, R4, R36, PT ;  /* 0x000000240400720c */ /* 0x000fe20003fa4070 */
[----:B------:R-:W-:Y:S01]  /*1f40*/  VIADD R44, R12, 0xf8 ;  /* 0x000000f80c2c7836 */ /* 0x000fe20000000000 */
[----:B------:R-:W-:Y:S01]  /*1f50*/  ISETP.GT.U32.AND P6, PT, R4, R35, PT ;  /* 0x000000230400720c */ /* 0x000fe20003fc4070 */
[----:B------:R-:W-:Y:S01]  /*1f60*/  @!P1 IMAD.MOV R33, RZ, RZ, -R33 ;  /* 0x000000ffff219224 */ /* 0x000fe200078e0a21 */
[----:B------:R-:W-:Y:S01]  /*1f70*/  IABS R40, R38 ;  /* 0x0000002600287213 */ /* 0x000fe20000000000 */
[C---:B------:R-:W-:Y:S01]  /*1f80*/  VIADD R52, R12.reuse, 0x118 ;  /* 0x000001180c347836 */ /* 0x040fe20000000000 */
[----:B------:R-:W-:Y:S01]  /*1f90*/  IABS R42, R44 ;  /* 0x0000002c002a7213 */ /* 0x000fe20000000000 */
[----:B------:R-:W-:-:S02]  /*1fa0*/  VIADD R59, R12, 0x138 ;  /* 0x000001380c3b7836 */ /* 0x000fc40000000000 */
[--C-:B------:R-:W-:Y:S01]  /*1fb0*/  @!P0 IMAD.IADD R34, R34, 0x1, -R4.reuse ;  /* 0x0000000122228824 */ /* 0x100fe200078e0a04 */
[----:B------:R-:W-:Y:S01]  /*1fc0*/  ISETP.GE.AND P0, PT, R38, RZ, PT ;  /* 0x000000ff2600720c */ /* 0x000fe20003f06270 */
[----:B------:R-:W-:Y:S01]  /*1fd0*/  IMAD.HI.U32 R38, R9, R41, RZ ;  /* 0x0000002909267227 */ /* 0x000fe200078e00ff */
[----:B------:R-:W-:Y:S02]  /*1fe0*/  IABS R48, R52 ;  /* 0x0000003400307213 */ /* 0x000fe40000000000 */
[----:B------:R-:W-:Y:S01]  /*1ff0*/  IABS R53, R59 ;  /* 0x0000003b00357213 */ /* 0x000fe20000000000 */
[----:B------:R-:W-:Y:S01]  /*2000*/  @!P5 IMAD.IADD R36, R36, 0x1, -R4 ;  /* 0x000000012424d824 */ /* 0x000fe200078e0a04 */
[----:B------:R-:W-:Y:S01]  /*2010*/  ISETP.GE.AND P5, PT, R44, RZ, PT ;  /* 0x000000ff2c00720c */ /* 0x000fe20003fa6270 */
[----:B------:R-:W-:Y:S02]  /*2020*/  IMAD.MOV R38, RZ, RZ, -R38 ;  /* 0x000000ffff267224 */ /* 0x000fe400078e0a26 */
[----:B------:R-:W-:Y:S01]  /*2030*/  @!P6 IMAD.IADD R35, R35, 0x1, -R4 ;  /* 0x000000012323e824 */ /* 0x000fe200078e0a04 */
[C---:B------:R-:W-:Y:S01]  /*2040*/  ISETP.GT.U32.AND P1, PT, R4.reuse, R36, PT ;  /* 0x000000240400720c */ /* 0x040fe20003f24070 */
[----:B------:R-:W-:-:S02]  /*2050*/  IMAD R38, R4, R38, R41 ;  /* 0x0000002604267224 */ /* 0x000fc400078e0229 */
[----:B------:R-:W-:Y:S01]  /*2060*/  IMAD.HI.U32 R39, R9, R42, RZ ;  /* 0x0000002a09277227 */ /* 0x000fe200078e00ff */
[----:B------:R-:W-:-:S03]  /*2070*/  ISETP.GT.U32.AND P6, PT, R4, R35, PT ;  /* 0x000000230400720c */ /* 0x000fc60003fc4070 */
[----:B------:R-:W-:Y:S02]  /*2080*/  IMAD.MOV R39, RZ, RZ, -R39 ;  /* 0x000000ffff277224 */ /* 0x000fe400078e0a27 */
[----:B------:R-:W-:-:S04]  /*2090*/  IMAD.HI.U32 R37, R9, R40, RZ ;  /* 0x0000002809257227 */ /* 0x000fc800078e00ff */
[----:B------:R-:W-:Y:S01]  /*20a0*/  @!P1 IMAD.IADD R36, R36, 0x1, -R4 ;  /* 0x0000000124249824 */ /* 0x000fe200078e0a04 */
[C---:B------:R-:W-:Y:S01]  /*20b0*/  ISETP.GT.U32.AND P1, PT, R4.reuse, R38, PT ;  /* 0x000000260400720c */ /* 0x040fe20003f24070 */
[C---:B------:R-:W-:Y:S02]  /*20c0*/  IMAD R39, R4.reuse, R39, R42 ;  /* 0x0000002704277224 */ /* 0x040fe400078e022a */
[----:B------:R-:W-:Y:S02]  /*20d0*/  IMAD.MOV R37, RZ, RZ, -R37 ;  /* 0x000000ffff257224 */ /* 0x000fe400078e0a25 */
[----:B------:R-:W-:Y:S01]  /*20e0*/  @!P3 IMAD.MOV R36, RZ, RZ, -R36 ;  /* 0x000000ffff24b224 */ /* 0x000fe200078e0a24 */
[C---:B------:R-:W-:Y:S01]  /*20f0*/  ISETP.GT.U32.AND P3, PT, R4.reuse, R39, PT ;  /* 0x000000270400720c */ /* 0x040fe20003f64070 */
[----:B------:R-:W-:Y:S01]  /*2100*/  IMAD R37, R4, R37, R40 ;  /* 0x0000002504257224 */ /* 0x000fe200078e0228 */
[----:B------:R-:W-:Y:S01]  /*2110*/  LOP3.LUT R40, R6, 0x100, RZ, 0xfc, !PT ;  /* 0x0000010006287812 */ /* 0x000fe200078efcff */
[----:B------:R-:W-:-:S03]  /*2120*/  IMAD.HI.U32 R41, R9, R46, RZ ;  /* 0x0000002e09297227 */ /* 0x000fc600078e00ff */
[----:B------:R-:W-:Y:S01]  /*2130*/  IABS R44, R40 ;  /* 0x00000028002c7213 */ /* 0x000fe20000000000 */
[--C-:B------:R-:W-:Y:S01]  /*2140*/  @!P6 IMAD.IADD R35, R35, 0x1, -R4.reuse ;  /* 0x000000012323e824 */ /* 0x100fe200078e0a04 */
[----:B------:R-:W-:Y:S01]  /*2150*/  ISETP.GE.AND P6, PT, R43, RZ, PT ;  /* 0x000000ff2b00720c */ /* 0x000fe20003fc6270 */
[----:B------:R-:W-:Y:S02]  /*2160*/  @!P1 IMAD.IADD R38, R38, 0x1, -R4 ;  /* 0x0000000126269824 */ /* 0x000fe400078e0a04 */
[----:B------:R-:W-:Y:S01]  /*2170*/  @!P4 IMAD.MOV R34, RZ, RZ, -R34 ;  /* 0x000000ffff22c224 */ /* 0x000fe200078e0a22 */
[C---:B------:R-:W-:Y:S01]  /*2180*/  ISETP.GT.U32.AND P4, PT, R4.reuse, R37, PT ;  /* 0x000000250400720c */ /* 0x040fe20003f84070 */
[----:B------:R-:W-:Y:S01]  /*2190*/  IMAD.MOV R41, RZ, RZ, -R41 ;  /* 0x000000ffff297224 */ /* 0x000fe200078e0a29 */
[----:B------:R-:W-:Y:S01]  /*21a0*/  ISETP.GT.U32.AND P1, PT, R4, R38, PT ;  /* 0x000000260400720c */ /* 0x000fe20003f24070 */
[----:B------:R-:W-:Y:S01]  /*21b0*/  @!P2 IMAD.MOV R35, RZ, RZ, -R35 ;  /* 0x000000ffff23a224 */ /* 0x000fe200078e0a23 */
[----:B------:R-:W-:Y:S01]  /*21c0*/  ISETP.GE.AND P2, PT, R40, RZ, PT ;  /* 0x000000ff2800720c */ /* 0x000fe20003f46270 */
[----:B------:R-:W-:Y:S01]  /*21d0*/  IMAD R41, R4, R41, R46 ;  /* 0x0000002904297224 */ /* 0x000fe200078e022e */
[----:B------:R-:W-:Y:S01]  /*21e0*/  IABS R46, R54 ;  /* 0x00000036002e7213 */ /* 0x000fe20000000000 */
[----:B------:R-:W-:-:S04]  /*21f0*/  IMAD.HI.U32 R40, R9, R44, RZ ;  /* 0x0000002c09287227 */ /* 0x000fc800078e00ff */
[----:B------:R-:W-:Y:S01]  /*2200*/  @!P3 IMAD.IADD R39, R39, 0x1, -R4 ;  /* 0x000000012727b824 */ /* 0x000fe200078e0a04 */
[C---:B------:R-:W-:Y:S01]  /*2210*/  ISETP.GT.U32.AND P3, PT, R4.reuse, R41, PT ;  /* 0x000000290400720c */ /* 0x040fe20003f64070 */
[----:B------:R-:W-:Y:S02]  /*2220*/  IMAD.MOV R45, RZ, RZ, -R40 ;  /* 0x000000ffff2d7224 */ /* 0x000fe400078e0a28 */
[----:B------:R-:W-:Y:S02]  /*2230*/  @!P4 IMAD.IADD R37, R37, 0x1, -R4 ;  /* 0x000000012525c824 */ /* 0x000fe400078e0a04 */
[----:B------:R-:W-:Y:S02]  /*2240*/  IMAD R40, R4, R45, R44 ;  /* 0x0000002d04287224 */ /* 0x000fe400078e022c */
[----:B------:R-:W-:Y:S01]  /*2250*/  @!P1 IMAD.IADD R38, R38, 0x1, -R4 ;  /* 0x0000000126269824 */ /* 0x000fe200078e0a04 */
[C---:B------:R-:W-:Y:S01]  /*2260*/  ISETP.GT.U32.AND P4, PT, R4.reuse, R37, PT ;  /* 0x000000250400720c */ /* 0x040fe20003f84070 */
[----:B------:R-:W-:Y:S01]  /*2270*/  IMAD.HI.U32 R42, R9, R47, RZ ;  /* 0x0000002f092a7227 */ /* 0x000fe200078e00ff */
[----:B------:R-:W-:-:S03]  /*2280*/  ISETP.GT.U32.AND P1, PT, R4, R40, PT ;  /* 0x000000280400720c */ /* 0x000fc60003f24070 */
[----:B------:R-:W-:Y:S02]  /*2290*/  @!P3 IMAD.IADD R41, R41, 0x1, -R4 ;  /* 0x000000012929b824 */ /* 0x000fe400078e0a04 */
[----:B------:R-:W-:-:S03]  /*22a0*/  IMAD.HI.U32 R43, R9, R48, RZ ;  /* 0x00000030092b7227 */ /* 0x000fc600078e00ff */
[----:B------:R-:W-:Y:S01]  /*22b0*/  ISETP.GT.U32.AND P3, PT, R4, R41, PT ;  /* 0x000000290400720c */ /* 0x000fe20003f64070 */
[----:B------:R-:W-:Y:S02]  /*22c0*/  IMAD.MOV R42, RZ, RZ, -R42 ;  /* 0x000000ffff2a7224 */ /* 0x000fe400078e0a2a */
[----:B------:R-:W-:Y:S02]  /*22d0*/  IMAD.MOV R43, RZ, RZ, -R43 ;  /* 0x000000ffff2b7224 */ /* 0x000fe400078e0a2b */
[----:B------:R-:W-:-:S04]  /*22e0*/  IMAD.HI.U32 R44, R9, R46, RZ ;  /* 0x0000002e092c7227 */ /* 0x000fc800078e00ff */
[----:B------:R-:W-:Y:S02]  /*22f0*/  IMAD R42, R4, R42, R47 ;  /* 0x0000002a042a7224 */ /* 0x000fe400078e022f */
[--C-:B------:R-:W-:Y:S01]  /*2300*/  @!P1 IMAD.IADD R40, R40, 0x1, -R4.reuse ;  /* 0x0000000128289824 */ /* 0x100fe200078e0a04 */
[----:B------:R-:W-:Y:S01]  /*2310*/  ISETP.GT.U32.AND P1, PT, R4, R39, PT ;  /* 0x000000270400720c */ /* 0x000fe20003f24070 */
[----:B------:R-:W-:Y:S01]  /*2320*/  @!P4 IMAD.IADD R37, R37, 0x1, -R4 ;  /* 0x000000012525c824 */ /* 0x000fe200078e0a04 */
[----:B------:R-:W-:Y:S01]  /*2330*/  ISETP.GE.AND P4, PT, R50, RZ, PT ;  /* 0x000000ff3200720c */ /* 0x000fe20003f86270 */
[C---:B------:R-:W-:Y:S01]  /*2340*/  IMAD R43, R4.reuse, R43, R48 ;  /* 0x0000002b042b7224 */ /* 0x040fe200078e0230 */
[----:B------:R-:W-:Y:S01]  /*2350*/  IABS R48, R56 ;  /* 0x0000003800307213 */ /* 0x000fe20000000000 */
[----:B------:R-:W-:Y:S01]  /*2360*/  IMAD.MOV R47, RZ, RZ, -R44 ;  /* 0x000000ffff2f7224 */ /* 0x000fe200078e0a2c */
[----:B------:R-:W-:Y:S01]  /*2370*/  IABS R50, R58 ;  /* 0x0000003a00327213 */ /* 0x000fe20000000000 */
[----:B------:R-:W-:Y:S01]  /*2380*/  @!P0 IMAD.MOV R37, RZ, RZ, -R37 ;  /* 0x000000ffff258224 */ /* 0x000fe200078e0a25 */
[C---:B------:R-:W-:Y:S01]  /*2390*/  ISETP.GT.U32.AND P0, PT, R4.reuse, R40, PT ;  /* 0x000000280400720c */ /* 0x040fe20003f04070 */
[----:B------:R-:W-:Y:S01]  /*23a0*/  @!P6 IMAD.MOV R38, RZ, RZ, -R38 ;  /* 0x000000ffff26e224 */ /* 0x000fe200078e0a26 */
[C---:B------:R-:W-:Y:S01]  /*23b0*/  ISETP.GT.U32.AND P6, PT, R4.reuse, R42, PT ;  /* 0x0000002a0400720c */ /* 0x040fe20003fc4070 */
[----:B------:R-:W-:-:S02]  /*23c0*/  IMAD R44, R4, R47, R46 ;  /* 0x0000002f042c7224 */ /* 0x000fc400078e022e */
[----:B------:R-:W-:-:S04]  /*23d0*/  IMAD.HI.U32 R45, R9, R48, RZ ;  /* 0x00000030092d7227 */ /* 0x000fc800078e00ff */
[--C-:B------:R-:W-:Y:S01]  /*23e0*/  @!P3 IMAD.IADD R41, R41, 0x1, -R4.reuse ;  /* 0x000000012929b824 */ /* 0x100fe200078e0a04 */
[C---:B------:R-:W-:Y:S01]  /*23f0*/  ISETP.GT.U32.AND P3, PT, R4.reuse, R44, PT ;  /* 0x0000002c0400720c */ /* 0x040fe20003f64070 */
[----:B------:R-:W-:Y:S02]  /*2400*/  IMAD.MOV R45, RZ, RZ, -R45 ;  /* 0x000000ffff2d7224 */ /* 0x000fe400078e0a2d */
[----:B------:R-:W-:Y:S01]  /*2410*/  @!P1 IMAD.IADD R39, R39, 0x1, -R4 ;  /* 0x0000000127279824 */ /* 0x000fe200078e0a04 */
[C---:B------:R-:W-:Y:S01]  /*2420*/  ISETP.GT.U32.AND P1, PT, R4.reuse, R43, PT ;  /* 0x0000002b0400720c */ /* 0x040fe20003f24070 */
[----:B------:R-:W-:Y:S02]  /*2430*/  IMAD R45, R4, R45, R48 ;  /* 0x0000002d042d7224 */ /* 0x000fe400078e0230 */
[----:B------:R-:W-:-:S04]  /*2440*/  IMAD.HI.U32 R46, R9, R50, RZ ;  /* 0x00000032092e7227 */ /* 0x000fc800078e00ff */
[--C-:B------:R-:W-:Y:S01]  /*2450*/  @!P0 IMAD.IADD R40, R40, 0x1, -R4.reuse ;  /* 0x0000000128288824 */ /* 0x100fe200078e0a04 */
[----:B------:R-:W-:Y:S01]  /*2460*/  ISETP.GE.AND P0, PT, R51, RZ, PT ;  /* 0x000000ff3300720c */ /* 0x000fe20003f06270 */
[----:B------:R-:W-:Y:S01]  /*2470*/  @!P6 IMAD.IADD R42, R42, 0x1, -R4 ;  /* 0x000000012a2ae824 */ /* 0x000fe200078e0a04 */
[----:B------:R-:W-:Y:S01]  /*2480*/  ISETP.GT.U32.AND P6, PT, R4, R45, PT ;  /* 0x0000002d0400720c */ /* 0x000fe20003fc4070 */
[----:B------:R-:W-:-:S04]  /*2490*/  IMAD.HI.U32 R47, R9, R53, RZ ;  /* 0x00000035092f7227 */ /* 0x000fc800078e00ff */
[----:B------:R-:W-:Y:S02]  /*24a0*/  IMAD.MOV R51, RZ, RZ, -R46 ;  /* 0x000000ffff337224 */ /* 0x000fe400078e0a2e */
[----:B------:R-:W-:Y:S01]  /*24b0*/  @!P3 IMAD.IADD R44, R44, 0x1, -R4 ;  /* 0x000000012c2cb824 */ /* 0x000fe200078e0a04 */
[C---:B------:R-:W-:Y:S01]  /*24c0*/  ISETP.GT.U32.AND P3, PT, R4.reuse, R42, PT ;  /* 0x0000002a0400720c */ /* 0x040fe20003f64070 */
[----:B------:R-:W-:Y:S02]  /*24d0*/  IMAD.MOV R46, RZ, RZ, -R47 ;  /* 0x000000ffff2e7224 */ /* 0x000fe400078e0a2f */
[----:B------:R-:W-:Y:S01]  /*24e0*/  IMAD R47, R4, R51, R50 ;  /* 0x00000033042f7224 */ /* 0x000fe200078e0232 */
[----:B------:R-:W-:Y:S01]  /*24f0*/  LOP3.LUT R50, R6, 0x150, RZ, 0xfc, !PT ;  /* 0x0000015006327812 */ /* 0x000fe200078efcff */
[----:B------:R-:W-:Y:S01]  /*2500*/  @!P2 IMAD.MOV R40, RZ, RZ, -R40 ;  /* 0x000000ffff28a224 */ /* 0x000fe200078e0a28 */
[----:B------:R-:W-:Y:S01]  /*2510*/  ISETP.GT.U32.AND P2, PT, R4, R44, PT ;  /* 0x0000002c0400720c */ /* 0x000fe20003f44070 */
[--C-:B------:R-:W-:Y:S01]  /*2520*/  @!P1 IMAD.IADD R43, R43, 0x1, -R4.reuse ;  /* 0x000000012b2b9824 */ /* 0x100fe200078e0a04 */
[----:B------:R-:W-:Y:S01]  /*2530*/  ISETP.GE.AND P1, PT, R52, RZ, PT ;  /* 0x000000ff3400720c */ /* 0x000fe20003f26270 */
[----:B------:R-:W-:Y:S01]  /*2540*/  @!P4 IMAD.MOV R41, RZ, RZ, -R41 ;  /* 0x000000ffff29c224 */ /* 0x000fe200078e0a29 */
[----:B------:R-:W-:Y:S01]  /*2550*/  LOP3.LUT R52, R6, 0x140, RZ, 0xfc, !PT ;  /* 0x0000014006347812 */ /* 0x000fe200078efcff */
[--C-:B------:R-:W-:Y:S01]  /*2560*/  @!P6 IMAD.IADD R45, R45, 0x1, -R4.reuse ;  /* 0x000000012d2de824 */ /* 0x100fe200078e0a04 */
[C---:B------:R-:W-:Y:S01]  /*2570*/  ISETP.GT.U32.AND P4, PT, R4.reuse, R47, PT ;  /* 0x0000002f0400720c */ /* 0x040fe20003f84070 */
[----:B------:R-:W-:Y:S01]  /*2580*/  @!P5 IMAD.MOV R39, RZ, RZ, -R39 ;  /* 0x000000ffff27d224 */ /* 0x000fe200078e0a27 */
[----:B------:R-:W-:Y:S01]  /*2590*/  IABS R55, R52 ;  /* 0x0000003400377213 */ /* 0x000fe20000000000 */
[C---:B------:R-:W-:Y:S01]  /*25a0*/  IMAD R53, R4.reuse, R46, R53 ;  /* 0x0000002e04357224 */ /* 0x040fe200078e0235 */
[----:B------:R-:W-:Y:S01]  /*25b0*/  ISETP.GT.U32.AND P6, PT, R4, R43, PT ;  /* 0x0000002b0400720c */ /* 0x000fe20003fc4070 */
[----:B------:R-:W-:Y:S01]  /*25c0*/  @!P3 IMAD.IADD R42, R42, 0x1, -R4 ;  /* 0x000000012a2ab824 */ /* 0x000fe200078e0a04 */
[----:B------:R-:W-:Y:S01]  /*25d0*/  ISETP.GT.U32.AND P5, PT, R4, R45, PT ;  /* 0x0000002d0400720c */ /* 0x000fe20003fa4070 */
[----:B------:R-:W-:Y:S01]  /*25e0*/  IMAD.HI.U32 R46, R9, R55, RZ ;  /* 0x00000037092e7227 */ /* 0x000fe200078e00ff */
[----:B------:R-:W-:-:S02]  /*25f0*/  ISETP.GE.AND P3, PT, R54, RZ, PT ;  /* 0x000000ff3600720c */ /* 0x000fc40003f66270 */
[----:B------:R-:W-:Y:S01]  /*2600*/  LOP3.LUT R54, R6, 0x190, RZ, 0xfc, !PT ;  /* 0x0000019006367812 */ /* 0x000fe200078efcff */
[----:B------:R-:W-:Y:S01]  /*2610*/  @!P2 IMAD.IADD R44, R44, 0x1, -R4 ;  /* 0x000000012c2ca824 */ /* 0x000fe200078e0a04 */
[----:B------:R-:W-:Y:S01]  /*2620*/  ISETP.GE.AND P2, PT, R56, RZ, PT ;  /* 0x000000ff3800720c */ /* 0x000fe20003f46270 */
[----:B------:R-:W-:Y:S01]  /*2630*/  IMAD.HI.U32 R48, R9, R57, RZ ;  /* 0x0000003909307227 */ /* 0x000fe200078e00ff */
[----:B------:R-:W-:-:S03]  /*2640*/  IABS R75, R54 ;  /* 0x00000036004b7213 */ /* 0x000fc60000000000 */
[----:B------:R-:W-:Y:S02]  /*2650*/  IMAD.MOV R46, RZ, RZ, -R46 ;  /* 0x000000ffff2e7224 */ /* 0x000fe400078e0a2e */
[--C-:B------:R-:W-:Y:S01]  /*2660*/  @!P4 IMAD.IADD R47, R47, 0x1, -R4.reuse ;  /* 0x000000012f2fc824 */ /* 0x100fe200078e0a04 */
[----:B------:R-:W-:Y:S01]  /*2670*/  ISETP.GE.AND P4, PT, R59, RZ, PT ;  /* 0x000000ff3b00720c */ /* 0x000fe20003f86270 */
[----:B------:R-:W-:Y:S01]  /*2680*/  @!P6 IMAD.IADD R43, R43, 0x1, -R4 ;  /* 0x000000012b2be824 */ /* 0x000fe200078e0a04 */
[C---:B------:R-:W-:Y:S01]  /*2690*/  ISETP.GT.U32.AND P6, PT, R4.reuse, R53, PT ;  /* 0x000000350400720c */ /* 0x040fe20003fc4070 */
[----:B------:R-:W-:Y:S01]  /*26a0*/  IMAD.MOV R48, RZ, RZ, -R48 ;  /* 0x000000ffff307224 */ /* 0x000fe200078e0a30 */
[----:B------:R-:W-:Y:S01]  /*26b0*/  IABS R59, R50 ;  /* 0x00000032003b7213 */ /* 0x000fe20000000000 */
[C---:B------:R-:W-:Y:S02]  /*26c0*/  IMAD R55, R4.reuse, R46, R55 ;  /* 0x0000002e04377224 */ /* 0x040fe400078e0237 */
[----:B------:R-:W-:Y:S01]  /*26d0*/  @!P0 IMAD.MOV R42, RZ, RZ, -R42 ;  /* 0x000000ffff2a8224 */ /* 0x000fe200078e0a2a */
[----:B------:R-:W-:Y:S01]  /*26e0*/  ISETP.GT.U32.AND P0, PT, R4, R47, PT ;  /* 0x0000002f0400720c */ /* 0x000fe20003f04070 */
[----:B------:R-:W-:Y:S01]  /*26f0*/  @!P5 IMAD.IADD R45, R45, 0x1, -R4 ;  /* 0x000000012d2dd824 */ /* 0x000fe200078e0a04 */
[----:B------:R-:W-:Y:S01]  /*2700*/  ISETP.GE.AND P5, PT, R58, RZ, PT ;  /* 0x000000ff3a00720c */ /* 0x000fe20003fa6270 */
[----:B------:R-:W-:Y:S01]  /*2710*/  IMAD R57, R4, R48, R57 ;  /* 0x0000003004397224 */ /* 0x000fe200078e0239 */
[----:B------:R-:W-:Y:S01]  /*2720*/  LOP3.LUT R58, R6, 0x1a8, RZ, 0xfc, !PT ;  /* 0x000001a8063a7812 */ /* 0x000fe200078efcff */
[----:B------:R-:W-:Y:S01]  /*2730*/  @!P1 IMAD.MOV R43, RZ, RZ, -R43 ;  /* 0x000000ffff2b9224 */ /* 0x000fe200078e0a2b */
[C---:B------:R-:W-:Y:S01]  /*2740*/  ISETP.GT.U32.AND P1, PT, R4.reuse, R55, PT ;  /* 0x000000370400720c */ /* 0x040fe20003f24070 */
[----:B------:R-:W-:Y:S01]  /*2750*/  @!P2 IMAD.MOV R45, RZ, RZ, -R45 ;  /* 0x000000ffff2da224 */ /* 0x000fe200078e0a2d */
[----:B------:R-:W-:Y:S01]  /*2760*/  ISETP.GT.U32.AND P2, PT, R4, R57, PT ;  /* 0x000000390400720c */ /* 0x000fe20003f44070 */
[----:B------:R-:W-:Y:S01]  /*2770*/  IMAD.HI.U32 R46, R9, R59, RZ ;  /* 0x0000003b092e7227 */ /* 0x000fe200078e00ff */
[----:B------:R-:W-:-:S03]  /*2780*/  IABS R81, R58 ;  /* 0x0000003a00517213 */ /* 0x000fc60000000000 */
[----:B------:R-:W-:Y:S01]  /*2790*/  @!P0 IMAD.IADD R47, R47, 0x1, -R4 ;  /* 0x000000012f2f8824 */ /* 0x000fe200078e0a04 */
[----:B------:R-:W-:Y:S01]  /*27a0*/  ISETP.GE.AND P0, PT, R60, RZ, PT ;  /* 0x000000ff3c00720c */ /* 0x000fe20003f06270 */
[----:B------:R-:W-:Y:S01]  /*27b0*/  IMAD.MOV R46, RZ, RZ, -R46 ;  /* 0x000000ffff2e7224 */ /* 0x000fe200078e0a2e */
[----:B------:R-:W-:Y:S01]  /*27c0*/  LOP3.LUT R60, R6, 0x1b0, RZ, 0xfc, !PT ;  /* 0x000001b0063c7812 */ /* 0x000fe200078efcff */
[----:B------:R-:W-:Y:S01]  /*27d0*/  @!P3 IMAD.MOV R44, RZ, RZ, -R44 ;  /* 0x000000ffff2cb224 */ /* 0x000fe200078e0a2c */
[----:B------:R-:W-:Y:S01]  /*27e0*/  ISETP.GE.AND P3, PT, R52, RZ, PT ;  /* 0x000000ff3400720c */ /* 0x000fe20003f66270 */
[--C-:B------:R-:W-:Y:S01]  /*27f0*/  @!P6 IMAD.IADD R53, R53, 0x1, -R4.reuse ;  /* 0x000000013535e824 */ /* 0x100fe200078e0a04 */
[----:B------:R-:W-:Y:S01]  /*2800*/  IABS R83, R60 ;  /* 0x0000003c00537213 */ /* 0x000fe20000000000 */
[----:B------:R-:W-:Y:S02]  /*2810*/  VIADD R52, R12, 0x158 ;  /* 0x000001580c347836 */ /* 0x000fe40000000000 */
[--C-:B------:R-:W-:Y:S01]  /*2820*/  @!P1 IMAD.IADD R55, R55, 0x1, -R4.reuse ;  /* 0x0000000137379824 */ /* 0x100fe200078e0a04 */
[C---:B------:R-:W-:Y:S01]  /*2830*/  ISETP.GT.U32.AND P6, PT, R4.reuse, R53, PT ;  /* 0x000000350400720c */ /* 0x040fe20003fc4070 */
[C---:B------:R-:W-:Y:S01]  /*2840*/  IMAD R59, R4.reuse, R46, R59 ;  /* 0x0000002e043b7224 */ /* 0x040fe200078e023b */
[----:B------:R-:W-:Y:S01]  /*2850*/  IABS R48, R52 ;  /* 0x0000003400307213 */ /* 0x000fe20000000000 */
[----:B------:R-:W-:Y:S01]  /*2860*/  IMAD.MOV.U32 R51, RZ, RZ, R47 ;  /* 0x000000ffff337224 */ /* 0x000fe200078e002f */
[----:B------:R-:W-:Y:S01]  /*2870*/  ISETP.GT.U32.AND P1, PT, R4, R55, PT ;  /* 0x000000370400720c */ /* 0x000fe20003f24070 */
[----:B------:R-:W-:-:S02]  /*2880*/  @!P2 IMAD.IADD R57, R57, 0x1, -R4 ;  /* 0x000000013939a824 */ /* 0x000fc400078e0a04 */
[----:B------:R-:W-:Y:S01]  /*2890*/  @!P5 IMAD.MOV R51, RZ, RZ, -R51 ;  /* 0x000000ffff33d224 */ /* 0x000fe200078e0a33 */
[C---:B------:R-:W-:Y:S01]  /*28a0*/  ISETP.GT.U32.AND P5, PT, R4.reuse, R59, PT ;  /* 0x0000003b0400720c */ /* 0x040fe20003fa4070 */
[----:B------:R-:W-:Y:S01]  /*28b0*/  IMAD.HI.U32 R46, R9, R48, RZ ;  /* 0x00000030092e7227 */ /* 0x000fe200078e00ff */
[----:B------:R-:W-:-:S03]  /*28c0*/  ISETP.GT.U32.AND P2, PT, R4, R57, PT ;  /* 0x000000390400720c */ /* 0x000fc60003f44070 */
[----:B------:R-:W-:Y:S01]  /*28d0*/  IMAD.MOV R47, RZ, RZ, -R46 ;  /* 0x000000ffff2f7224 */ /* 0x000fe200078e0a2e */
[----:B------:R-:W-:Y:S01]  /*28e0*/  LOP3.LUT R46, R6, 0x168, RZ, 0xfc, !PT ;  /* 0x00000168062e7812 */ /* 0x000fe200078efcff */
[--C-:B------:R-:W-:Y:S01]  /*28f0*/  @!P6 IMAD.IADD R53, R53, 0x1, -R4.reuse ;  /* 0x000000013535e824 */ /* 0x100fe200078e0a04 */
[----:B------:R-:W-:Y:S01]  /*2900*/  ISETP.GE.AND P6, PT, R50, RZ, PT ;  /* 0x000000ff3200720c */ /* 0x000fe20003fc6270 */
[----:B------:R-:W-:Y:S01]  /*2910*/  @!P1 IMAD.IADD R55, R55, 0x1, -R4 ;  /* 0x0000000137379824 */ /* 0x000fe200078e0a04 */
[----:B------:R-:W-:Y:S01]  /*2920*/  LOP3.LUT R50, R6, 0x160, RZ, 0xfc, !PT ;  /* 0x0000016006327812 */ /* 0x000fe200078efcff */
[C---:B------:R-:W-:Y:S01]  /*2930*/  IMAD R47, R4.reuse, R47, R48 ;  /* 0x0000002f042f7224 */ /* 0x040fe200078e0230 */
[----:B------:R-:W-:Y:S01]  /*2940*/  IABS R65, R46 ;  /* 0x0000002e00417213 */ /* 0x000fe20000000000 */
[--C-:B------:R-:W-:Y:S01]  /*2950*/  @!P5 IMAD.IADD R59, R59, 0x1, -R4.reuse ;  /* 0x000000013b3bd824 */ /* 0x100fe200078e0a04 */
[----:B------:R-:W-:Y:S01]  /*2960*/  IABS R63, R50 ;  /* 0x00000032003f7213 */ /* 0x000fe20000000000 */
[----:B------:R-:W-:Y:S01]  /*2970*/  @!P2 IMAD.IADD R57, R57, 0x1, -R4 ;  /* 0x000000013939a824 */ /* 0x000fe200078e0a04 */
[C---:B------:R-:W-:Y:S01]  /*2980*/  ISETP.GT.U32.AND P2, PT, R4.reuse, R47, PT ;  /* 0x0000002f0400720c */ /* 0x040fe20003f44070 */
[----:B------:R-:W-:Y:S01]  /*2990*/  @!P3 IMAD.MOV R55, RZ, RZ, -R55 ;  /* 0x000000ffff37b224 */ /* 0x000fe200078e0a37 */
[----:B------:R-:W-:Y:S01]  /*29a0*/  ISETP.GT.U32.AND P3, PT, R4, R59, PT ;  /* 0x0000003b0400720c */ /* 0x000fe20003f64070 */
[----:B------:R-:W-:Y:S01]  /*29b0*/  IMAD.HI.U32 R48, R9, R65, RZ ;  /* 0x0000004109307227 */ /* 0x000fe200078e00ff */
[----:B------:R-:W-:-:S02]  /*29c0*/  ISETP.GE.AND P5, PT, R46, RZ, PT ;  /* 0x000000ff2e00720c */ /* 0x000fc40003fa6270 */
[----:B------:R-:W-:Y:S01]  /*29d0*/  ISETP.GE.AND P1, PT, R50, RZ, PT ;  /* 0x000000ff3200720c */ /* 0x000fe20003f26270 */
[----:B------:R-:W-:Y:S01]  /*29e0*/  IMAD.HI.U32 R46, R9, R63, RZ ;  /* 0x0000003f092e7227 */ /* 0x000fe200078e00ff */
[----:B------:R-:W-:-:S03]  /*29f0*/  LOP3.LUT R50, R6, 0x170, RZ, 0xfc, !PT ;  /* 0x0000017006327812 */ /* 0x000fc600078efcff */
[----:B------:R-:W-:Y:S01]  /*2a00*/  IMAD.MOV R46, RZ, RZ, -R46 ;  /* 0x000000ffff2e7224 */ /* 0x000fe200078e0a2e */
[----:B------:R-:W-:Y:S01]  /*2a10*/  IABS R67, R50 ;  /* 0x0000003200437213 */ /* 0x000fe20000000000 */
[----:B------:R-:W-:Y:S02]  /*2a20*/  IMAD.MOV R48, RZ, RZ, -R48 ;  /* 0x000000ffff307224 */ /* 0x000fe400078e0a30 */
[--C-:B------:R-:W-:Y:S02]  /*2a30*/  @!P2 IMAD.IADD R47, R47, 0x1, -R4.reuse ;  /* 0x000000012f2fa824 */ /* 0x100fe400078e0a04 */
[C---:B------:R-:W-:Y:S02]  /*2a40*/  IMAD R63, R4.reuse, R46, R63 ;  /* 0x0000002e043f7224 */ /* 0x040fe400078e023f */
[----:B------:R-:W-:Y:S01]  /*2a50*/  @!P3 IMAD.IADD R59, R59, 0x1, -R4 ;  /* 0x000000013b3bb824 */ /* 0x000fe200078e0a04 */
[C---:B------:R-:W-:Y:S01]  /*2a60*/  ISETP.GT.U32.AND P2, PT, R4.reuse, R47, PT ;  /* 0x0000002f0400720c */ /* 0x040fe20003f44070 */
[C---:B------:R-:W-:Y:S01]  /*2a70*/  IMAD R65, R4.reuse, R48, R65 ;  /* 0x0000003004417224 */ /* 0x040fe200078e0241 */
[----:B------:R-:W-:Y:S01]  /*2a80*/  ISETP.GT.U32.AND P3, PT, R4, R63, PT ;  /* 0x0000003f0400720c */ /* 0x000fe20003f64070 */
[----:B------:R-:W-:-:S02]  /*2a90*/  @!P6 IMAD.MOV R59, RZ, RZ, -R59 ;  /* 0x000000ffff3be224 */ /* 0x000fc400078e0a3b */
[----:B------:R-:W-:Y:S01]  /*2aa0*/  @!P0 IMAD.MOV R57, RZ, RZ, -R57 ;  /* 0x000000ffff398224 */ /* 0x000fe200078e0a39 */
[----:B------:R-:W-:Y:S01]  /*2ab0*/  ISETP.GT.U32.AND P6, PT, R4, R65, PT ;  /* 0x000000410400720c */ /* 0x000fe20003fc4070 */
[----:B------:R-:W-:Y:S01]  /*2ac0*/  IMAD.HI.U32 R46, R9, R67, RZ ;  /* 0x00000043092e7227 */ /* 0x000fe200078e00ff */
[----:B------:R-:W-:-:S03]  /*2ad0*/  ISETP.GE.AND P0, PT, R50, RZ, PT ;  /* 0x000000ff3200720c */ /* 0x000fc60003f06270 */
[----:B------:R-:W-:Y:S02]  /*2ae0*/  VIADD R50, R12, 0x178 ;  /* 0x000001780c327836 */ /* 0x000fe40000000000 */
[----:B------:R-:W-:Y:S01]  /*2af0*/  @!P4 IMAD.MOV R53, RZ, RZ, -R53 ;  /* 0x000000ffff35c224 */ /* 0x000fe200078e0a35 */
[----:B------:R-:W-:Y:S01]  /*2b00*/  ISETP.GE.AND P4, PT, R52, RZ, PT ;  /* 0x000000ff3400720c */ /* 0x000fe20003f86270 */
[----:B------:R-:W-:Y:S01]  /*2b10*/  IMAD.MOV R46, RZ, RZ, -R46 ;  /* 0x000000ffff2e7224 */ /* 0x000fe200078e0a2e */
[----:B------:R-:W-:Y:S01]  /*2b20*/  IABS R48, R50 ;  /* 0x0000003200307213 */ /* 0x000fe20000000000 */
[--C-:B------:R-:W-:Y:S01]  /*2b30*/  @!P2 IMAD.IADD R47, R47, 0x1, -R4.reuse ;  /* 0x000000012f2fa824 */ /* 0x100fe200078e0a04 */
[----:B------:R-:W-:Y:S01]  /*2b40*/  LOP3.LUT R52, R6, 0x180, RZ, 0xfc, !PT ;  /* 0x0000018006347812 */ /* 0x000fe200078efcff */
[----:B------:R-:W-:Y:S01]  /*2b50*/  IMAD R67, R4, R46, R67 ;  /* 0x0000002e04437224 */ /* 0x000fe200078e0243 */
[----:B------:R-:W-:Y:S01]  /*2b60*/  ISETP.GE.AND P2, PT, R50, RZ, PT ;  /* 0x000000ff3200720c */ /* 0x000fe20003f46270 */
[--C-:B------:R-:W-:Y:S01]  /*2b70*/  @!P3 IMAD.IADD R63, R63, 0x1, -R4.reuse ;  /* 0x000000013f3fb824 */ /* 0x100fe200078e0a04 */
[----:B------:R-:W-:Y:S01]  /*2b80*/  IABS R71, R52 ;  /* 0x0000003400477213 */ /* 0x000fe20000000000 */
[----:B------:R-:W-:Y:S01]  /*2b90*/  @!P6 IMAD.IADD R65, R65, 0x1, -R4 ;  /* 0x000000014141e824 */ /* 0x000fe200078e0a04 */
[----:B------:R-:W-:Y:S01]  /*2ba0*/  LOP3.LUT R50, R6, 0x188, RZ, 0xfc, !PT ;  /* 0x0000018806327812 */ /* 0x000fe200078efcff */
[----:B------:R-:W-:Y:S01]  /*2bb0*/  IMAD.HI.U32 R46, R9, R48, RZ ;  /* 0x00000030092e7227 */ /* 0x000fe200078e00ff */
[----:B------:R-:W-:-:S02]  /*2bc0*/  ISETP.GT.U32.AND P3, PT, R4, R63, PT ;  /* 0x0000003f0400720c */ /* 0x000fc40003f64070 */
[----:B------:R-:W-:Y:S01]  /*2bd0*/  ISETP.GT.U32.AND P6, PT, R4, R65, PT ;  /* 0x000000410400720c */ /* 0x000fe20003fc4070 */
[----:B------:R-:W-:Y:S01]  /*2be0*/  IMAD.MOV.U32 R61, RZ, RZ, R47 ;  /* 0x000000ffff3d7224 */ /* 0x000fe200078e002f */
[----:B------:R-:W-:Y:S01]  /*2bf0*/  IABS R73, R50 ;  /* 0x0000003200497213 */ /* 0x000fe20000000000 */
[----:B------:R-:W-:Y:S02]  /*2c00*/  IMAD.MOV R47, RZ, RZ, -R46 ;  /* 0x000000ffff2f7224 */ /* 0x000fe400078e0a2e */
[----:B------:R-:W-:-:S04]  /*2c10*/  IMAD.HI.U32 R46, R9, R71, RZ ;  /* 0x00000047092e7227 */ /* 0x000fc800078e00ff */
[----:B------:R-:W-:Y:S02]  /*2c20*/  IMAD.MOV R46, RZ, RZ, -R46 ;  /* 0x000000ffff2e7224 */ /* 0x000fe400078e0a2e */
[----:B------:R-:W-:Y:S01]  /*2c30*/  @!P4 IMAD.MOV R61, RZ, RZ, -R61 ;  /* 0x000000ffff3dc224 */ /* 0x000fe200078e0a3d */
[C---:B------:R-:W-:Y:S01]  /*2c40*/  ISETP.GT.U32.AND P4, PT, R4.reuse, R67, PT ;  /* 0x000000430400720c */ /* 0x040fe20003f84070 */
[C---:B------:R-:W-:Y:S02]  /*2c50*/  IMAD R47, R4.reuse, R47, R48 ;  /* 0x0000002f042f7224 */ /* 0x040fe400078e0230 */
[C---:B------:R-:W-:Y:S02]  /*2c60*/  IMAD R71, R4.reuse, R46, R71 ;  /* 0x0000002e04477224 */ /* 0x040fe400078e0247 */
[--C-:B------:R-:W-:Y:S01]  /*2c70*/  @!P3 IMAD.IADD R63, R63, 0x1, -R4.reuse ;  /* 0x000000013f3fb824 */ /* 0x100fe200078e0a04 */
[C---:B------:R-:W-:Y:S01]  /*2c80*/  ISETP.GT.U32.AND P3, PT, R4.reuse, R47, PT ;  /* 0x0000002f0400720c */ /* 0x040fe20003f64070 */
[----:B------:R-:W-:Y:S01]  /*2c90*/  @!P6 IMAD.IADD R65, R65, 0x1, -R4 ;  /* 0x000000014141e824 */ /* 0x000fe200078e0a04 */
[----:B------:R-:W-:Y:S01]  /*2ca0*/  ISETP.GT.U32.AND P6, PT, R4, R71, PT ;  /* 0x000000470400720c */ /* 0x000fe20003fc4070 */
[----:B------:R-:W-:-:S04]  /*2cb0*/  IMAD.HI.U32 R46, R9, R73, RZ ;  /* 0x00000049092e7227 */ /* 0x000fc800078e00ff */
[----:B------:R-:W-:Y:S01]  /*2cc0*/  @!P4 IMAD.IADD R67, R67, 0x1, -R4 ;  /* 0x000000014343c824 */ /* 0x000fe200078e0a04 */
[----:B------:R-:W-:Y:S01]  /*2cd0*/  ISETP.GE.AND P4, PT, R52, RZ, PT ;  /* 0x000000ff3400720c */ /* 0x000fe20003f86270 */
[----:B------:R-:W-:Y:S02]  /*2ce0*/  IMAD.MOV R46, RZ, RZ, -R46 ;  /* 0x000000ffff2e7224 */ /* 0x000fe400078e0a2e */
[----:B------:R-:W-:Y:S02]  /*2cf0*/  @!P1 IMAD.MOV R63, RZ, RZ, -R63 ;  /* 0x000000ffff3f9224 */ /* 0x000fe400078e0a3f */
[--C-:B------:R-:W-:Y:S01]  /*2d00*/  @!P3 IMAD.IADD R47, R47, 0x1, -R4.reuse ;  /* 0x000000012f2fb824 */ /* 0x100fe200078e0a04 */
[C---:B------:R-:W-:Y:S01]  /*2d10*/  ISETP.GT.U32.AND P3, PT, R4.reuse, R67, PT ;  /* 0x000000430400720c */ /* 0x040fe20003f64070 */
[----:B------:R-:W-:Y:S02]  /*2d20*/  @!P6 IMAD.IADD R71, R71, 0x1, -R4 ;  /* 0x000000014747e824 */ /* 0x000fe400078e0a04 */
[C---:B------:R-:W-:Y:S01]  /*2d30*/  IMAD R73, R4.reuse, R46, R73 ;  /* 0x0000002e04497224 */ /* 0x040fe200078e0249 */
[C---:B------:R-:W-:Y:S01]  /*2d40*/  ISETP.GT.U32.AND P1, PT, R4.reuse, R47, PT ;  /* 0x0000002f0400720c */ /* 0x040fe20003f24070 */
[----:B------:R-:W-:Y:S01]  /*2d50*/  IMAD.HI.U32 R46, R9, R75, RZ ;  /* 0x0000004b092e7227 */ /* 0x000fe200078e00ff */
[----:B------:R-:W-:-:S03]  /*2d60*/  ISETP.GT.U32.AND P6, PT, R4, R71, PT ;  /* 0x000000470400720c */ /* 0x000fc60003fc4070 */
[----:B------:R-:W-:Y:S02]  /*2d70*/  IMAD.MOV R46, RZ, RZ, -R46 ;  /* 0x000000ffff2e7224 */ /* 0x000fe400078e0a2e */
[----:B------:R-:W-:Y:S02]  /*2d80*/  VIADD R56, R12, 0x198 ;  /* 0x000001980c387836 */ /* 0x000fe40000000000 */
[--C-:B------:R-:W-:Y:S01]  /*2d90*/  @!P3 IMAD.IADD R67, R67, 0x1, -R4.reuse ;  /* 0x000000014343b824 */ /* 0x100fe200078e0a04 */
[C---:B------:R-:W-:Y:S01]  /*2da0*/  ISETP.GT.U32.AND P3, PT, R4.reuse, R73, PT ;  /* 0x000000490400720c */ /* 0x040fe20003f64070 */
[----:B------:R-:W-:Y:S01]  /*2db0*/  IMAD R75, R4, R46, R75 ;  /* 0x0000002e044b7224 */ /* 0x000fe200078e024b */
[----:B------:R-:W-:Y:S01]  /*2dc0*/  IABS R77, R56 ;  /* 0x00000038004d7213 */ /* 0x000fe20000000000 */
[--C-:B------:R-:W-:Y:S01]  /*2dd0*/  @!P1 IMAD.IADD R47, R47, 0x1, -R4.reuse ;  /* 0x000000012f2f9824 */ /* 0x100fe200078e0a04 */
[----:B------:R-:W-:Y:S01]  /*2de0*/  ISETP.GE.AND P1, PT, R54, RZ, PT ;  /* 0x000000ff3600720c */ /* 0x000fe20003f26270 */
[----:B------:R-:W-:Y:S01]  /*2df0*/  @!P6 IMAD.IADD R71, R71, 0x1, -R4 ;  /* 0x000000014747e824 */ /* 0x000fe200078e0a04 */
[----:B------:R-:W-:Y:S01]  /*2e00*/  ISETP.GT.U32.AND P6, PT, R4, R75, PT ;  /* 0x0000004b0400720c */ /* 0x000fe20003fc4070 */
[----:B------:R-:W-:Y:S01]  /*2e10*/  IMAD.HI.U32 R48, R9, R77, RZ ;  /* 0x0000004d09307227 */ /* 0x000fe200078e00ff */
[----:B------:R-:W-:-:S03]  /*2e20*/  LOP3.LUT R54, R6, 0x1a0, RZ, 0xfc, !PT ;  /* 0x000001a006367812 */ /* 0x000fc600078efcff */
[----:B------:R-:W-:Y:S01]  /*2e30*/  IMAD.MOV R48, RZ, RZ, -R48 ;  /* 0x000000ffff307224 */ /* 0x000fe200078e0a30 */
[----:B------:R-:W-:Y:S01]  /*2e40*/  IABS R79, R54 ;  /* 0x00000036004f7213 */ /* 0x000fe20000000000 */
[----:B------:R-:W-:Y:S02]  /*2e50*/  @!P3 IMAD.IADD R73, R73, 0x1, -R4 ;  /* 0x000000014949b824 */ /* 0x000fe400078e0a04 */
[----:B------:R-:W-:Y:S02]  /*2e60*/  IMAD R77, R4, R48, R77 ;  /* 0x00000030044d7224 */ /* 0x000fe400078e024d */
[----:B------:R-:W-:-:S03]  /*2e70*/  IMAD.HI.U32 R46, R9, R79, RZ ;  /* 0x0000004f092e7227 */ /* 0x000fc600078e00ff */
[C---:B------:R-:W-:Y:S01]  /*2e80*/  ISETP.GT.U32.AND P3, PT, R4.reuse, R77, PT ;  /* 0x0000004d0400720c */ /* 0x040fe20003f64070 */
[----:B------:R-:W-:Y:S01]  /*2e90*/  @!P6 IMAD.IADD R75, R75, 0x1, -R4 ;  /* 0x000000014b4be824 */ /* 0x000fe200078e0a04 */
[----:B------:R-:W-:Y:S01]  /*2ea0*/  ISETP.GT.U32.AND P6, PT, R4, R73, PT ;  /* 0x000000490400720c */ /* 0x000fe20003fc4070 */
[----:B------:R-:W-:Y:S02]  /*2eb0*/  IMAD.MOV R52, RZ, RZ, -R46 ;  /* 0x000000ffff347224 */ /* 0x000fe400078e0a2e */
[----:B------:R-:W-:-:S04]  /*2ec0*/  IMAD.HI.U32 R48, R9, R83, RZ ;  /* 0x0000005309307227 */ /* 0x000fc800078e00ff */
[C---:B------:R-:W-:Y:S02]  /*2ed0*/  IMAD R79, R4.reuse, R52, R79 ;  /* 0x00000034044f7224 */ /* 0x040fe400078e024f */
[----:B------:R-:W-:Y:S02]  /*2ee0*/  IMAD.MOV R48, RZ, RZ, -R48 ;  /* 0x000000ffff307224 */ /* 0x000fe400078e0a30 */
[----:B------:R-:W-:Y:S01]  /*2ef0*/  @!P0 IMAD.MOV R67, RZ, RZ, -R67 ;  /* 0x000000ffff438224 */ /* 0x000fe200078e0a43 */
[C---:B------:R-:W-:Y:S01]  /*2f00*/  ISETP.GT.U32.AND P0, PT, R4.reuse, R75, PT ;  /* 0x0000004b0400720c */ /* 0x040fe20003f04070 */
[--C-:B------:R-:W-:Y:S01]  /*2f10*/  @!P6 IMAD.IADD R73, R73, 0x1, -R4.reuse ;  /* 0x000000014949e824 */ /* 0x100fe200078e0a04 */
[C---:B------:R-:W-:Y:S01]  /*2f20*/  ISETP.GT.U32.AND P6, PT, R4.reuse, R79, PT ;  /* 0x0000004f0400720c */ /* 0x040fe20003fc4070 */
[----:B------:R-:W-:Y:S02]  /*2f30*/  @!P3 IMAD.IADD R77, R77, 0x1, -R4 ;  /* 0x000000014d4db824 */ /* 0x000fe400078e0a04 */
[----:B------:R-:W-:-:S02]  /*2f40*/  IMAD R83, R4, R48, R83 ;  /* 0x0000003004537224 */ /* 0x000fc400078e0253 */
[----:B------:R-:W-:Y:S01]  /*2f50*/  VIADD R62, R12, 0x1b8 ;  /* 0x000001b80c3e7836 */ /* 0x000fe20000000000 */
[----:B------:R-:W-:Y:S01]  /*2f60*/  ISETP.GT.U32.AND P3, PT, R4, R77, PT ;  /* 0x0000004d0400720c */ /* 0x000fe20003f64070 */
[----:B------:R-:W-:-:S03]  /*2f70*/  IMAD.HI.U32 R46, R9, R81, RZ ;  /* 0x00000051092e7227 */ /* 0x000fc600078e00ff */
[----:B------:R-:W-:Y:S01]  /*2f80*/  IABS R85, R62 ;  /* 0x0000003e00557213 */ /* 0x000fe20000000000 */
[----:B------:R-:W-:Y:S02]  /*2f90*/  IMAD.MOV.U32 R69, RZ, RZ, R47 ;  /* 0x000000ffff457224 */ /* 0x000fe400078e002f */
[----:B------:R-:W-:Y:S01]  /*2fa0*/  @!P6 IMAD.IADD R79, R79, 0x1, -R4 ;  /* 0x000000014f4fe824 */ /* 0x000fe200078e0a04 */
[----:B------:R-:W-:Y:S01]  /*2fb0*/  ISETP.GT.U32.AND P6, PT, R4, R83, PT ;  /* 0x000000530400720c */ /* 0x000fe20003fc4070 */
[----:B------:R-:W-:Y:S02]  /*2fc0*/  IMAD.MOV R46, RZ, RZ, -R46 ;  /* 0x000000ffff2e7224 */ /* 0x000fe400078e0a2e */
[----:B------:R-:W-:Y:S01]  /*2fd0*/  @!P5 IMAD.MOV R65, RZ, RZ, -R65 ;  /* 0x000000ffff41d224 */ /* 0x000fe200078e0a41 */
[----:B------:R-:W-:Y:S01]  /*2fe0*/  ISETP.GE.AND P5, PT, R50, RZ, PT ;  /* 0x000000ff3200720c */ /* 0x000fe20003fa6270 */
[----:B------:R-:W-:Y:S01]  /*2ff0*/  @!P2 IMAD.MOV R69, RZ, RZ, -R69 ;  /* 0x000000ffff45a224 */ /* 0x000fe200078e0a45 */
[----:B------:R-:W-:Y:S01]  /*3000*/  ISETP.GT.U32.AND P2, PT, R4, R79, PT ;  /* 0x0000004f0400720c */ /* 0x000fe20003f44070 */
[----:B------:R-:W-:Y:S01]  /*3010*/  @!P0 IMAD.IADD R75, R75, 0x1, -R4 ;  /* 0x000000014b4b8824 */ /* 0x000fe200078e0a04 */
[----:B------:R-:W-:Y:S01]  /*3020*/  ISETP.GE.AND P0, PT, R56, RZ, PT ;  /* 0x000000ff3800720c */ /* 0x000fe20003f06270 */
[----:B------:R-:W-:Y:S01]  /*3030*/  IMAD R81, R4, R46, R81 ;  /* 0x0000002e04517224 */ /* 0x000fe200078e0251 */
[----:B------:R-:W-:Y:S01]  /*3040*/  LOP3.LUT R56, R6, 0x1c0, RZ, 0xfc, !PT ;  /* 0x000001c006387812 */ /* 0x000fe200078efcff */
[----:B------:R-:W-:-:S03]  /*3050*/  IMAD.HI.U32 R50, R9, R85, RZ ;  /* 0x0000005509327227 */ /* 0x000fc600078e00ff */
[----:B------:R-:W-:Y:S01]  /*3060*/  IABS R87, R56 ;  /* 0x0000003800577213 */ /* 0x000fe20000000000 */
[----:B------:R-:W-:Y:S01]  /*3070*/  @!P3 IMAD.IADD R77, R77, 0x1, -R4 ;  /* 0x000000014d4db824 */ /* 0x000fe200078e0a04 */
[C---:B------:R-:W-:Y:S01]  /*3080*/  ISETP.GT.U32.AND P3, PT, R4.reuse, R81, PT ;  /* 0x000000510400720c */ /* 0x040fe20003f64070 */
[----:B------:R-:W-:Y:S02]  /*3090*/  IMAD.MOV R50, RZ, RZ, -R50 ;  /* 0x000000ffff327224 */ /* 0x000fe400078e0a32 */
[----:B------:R-:W-:Y:S02]  /*30a0*/  @!P6 IMAD.IADD R83, R83, 0x1, -R4 ;  /* 0x000000015353e824 */ /* 0x000fe400078e0a04 */
[C---:B------:R-:W-:Y:S02]  /*30b0*/  IMAD R85, R4.reuse, R50, R85 ;  /* 0x0000003204557224 */ /* 0x040fe400078e0255 */
[----:B------:R-:W-:Y:S01]  /*30c0*/  IMAD.HI.U32 R46, R9, R87, RZ ;  /* 0x00000057092e7227 */ /* 0x000fe200078e00ff */
[----:B------:R-:W-:-:S03]  /*30d0*/  ISETP.GT.U32.AND P6, PT, R4, R83, PT ;  /* 0x000000530400720c */ /* 0x000fc60003fc4070 */
[----:B------:R-:W-:Y:S01]  /*30e0*/  @!P2 IMAD.IADD R79, R79, 0x1, -R4 ;  /* 0x000000014f4fa824 */ /* 0x000fe200078e0a04 */
[----:B------:R-:W-:Y:S01]  /*30f0*/  ISETP.GT.U32.AND P2, PT, R4, R85, PT ;  /* 0x000000550400720c */ /* 0x000fe20003f44070 */
[----:B------:R-:W-:-:S04]  /*3100*/  IMAD.HI.U32 R47, R9, R89, RZ ;  /* 0x00000059092f7227 */ /* 0x000fc800078e00ff */
[----:B------:R-:W-:Y:S02]  /*3110*/  IMAD.MOV R46, RZ, RZ, -R46 ;  /* 0x000000ffff2e7224 */ /* 0x000fe400078e0a2e */
[--C-:B------:R-:W-:Y:S02]  /*3120*/  @!P3 IMAD.IADD R81, R81, 0x1, -R4.reuse ;  /* 0x000000015151b824 */ /* 0x100fe400078e0a04 */
[----:B------:R-:W-:Y:S02]  /*3130*/  IMAD.MOV R47, RZ, RZ, -R47 ;  /* 0x000000ffff2f7224 */ /* 0x000fe400078e0a2f */
[C---:B------:R-:W-:Y:S01]  /*3140*/  IMAD R87, R4.reuse, R46, R87 ;  /* 0x0000002e04577224 */ /* 0x040fe200078e0257 */
[C---:B------:R-:W-:Y:S01]  /*3150*/  ISETP.GT.U32.AND P3, PT, R4.reuse, R81, PT ;  /* 0x000000510400720c */ /* 0x040fe20003f64070 */
[C---:B------:R-:W-:Y:S01]  /*3160*/  IMAD R89, R4.reuse, R47, R89 ;  /* 0x0000002f04597224 */ /* 0x040fe200078e0259 */
[----:B------:R-:W-:Y:S01]  /*3170*/  IABS R47, R6 ;  /* 0x00000006002f7213 */ /* 0x000fe20000000000 */
[----:B------:R-:W-:Y:S01]  /*3180*/  @!P6 IMAD.IADD R83, R83, 0x1, -R4 ;  /* 0x000000015353e824 */ /* 0x000fe200078e0a04 */
[----:B------:R-:W-:Y:S01]  /*3190*/  ISETP.GT.U32.AND P6, PT, R4, R87, PT ;  /* 0x000000570400720c */ /* 0x000fe20003fc4070 */
[----:B------:R-:W-:-:S04]  /*31a0*/  IMAD.HI.U32 R48, R9, R91, RZ ;  /* 0x0000005b09307227 */ /* 0x000fc800078e00ff */
[----:B------:R-:W-:Y:S01]  /*31b0*/  @!P2 IMAD.IADD R85, R85, 0x1, -R4 ;  /* 0x000000015555a824 */ /* 0x000fe200078e0a04 */
[----:B------:R-:W-:Y:S01]  /*31c0*/  ISETP.GT.U32.AND P2, PT, R4, R89, PT ;  /* 0x000000590400720c */ /* 0x000fe20003f44070 */
[----:B------:R-:W-:-:S04]  /*31d0*/  IMAD.HI.U32 R50, R9, R93, RZ ;  /* 0x0000005d09327227 */ /* 0x000fc800078e00ff */
[----:B------:R-:W-:Y:S02]  /*31e0*/  IMAD.MOV R48, RZ, RZ, -R48 ;  /* 0x000000ffff307224 */ /* 0x000fe400078e0a30 */
[----:B------:R-:W-:Y:S02]  /*31f0*/  IMAD.MOV R50, RZ, RZ, -R50 ;  /* 0x000000ffff327224 */ /* 0x000fe400078e0a32 */
[----:B------:R-:W-:Y:S02]  /*3200*/  IMAD R91, R4, R48, R91 ;  /* 0x00000030045b7224 */ /* 0x000fe400078e025b */
[--C-:B------:R-:W-:Y:S01]  /*3210*/  @!P3 IMAD.IADD R81, R81, 0x1, -R4.reuse ;  /* 0x000000015151b824 */ /* 0x100fe200078e0a04 */
[----:B------:R-:W-:Y:S01]  /*3220*/  ISETP.GE.AND P3, PT, R54, RZ, PT ;  /* 0x000000ff3600720c */ /* 0x000fe20003f66270 */
[C---:B------:R-:W-:Y:S02]  /*3230*/  IMAD R93, R4.reuse, R50, R93 ;  /* 0x00000032045d7224 */ /* 0x040fe400078e025d */
[----:B------:R-:W-:Y:S01]  /*3240*/  @!P6 IMAD.IADD R87, R87, 0x1, -R4 ;  /* 0x000000015757e824 */ /* 0x000fe200078e0a04 */
[----:B------:R-:W-:Y:S01]  /*3250*/  ISETP.GT.U32.AND P6, PT, R4, R91, PT ;  /* 0x0000005b0400720c */ /* 0x000fe20003fc4070 */
[----:B------:R-:W-:-:S02]  /*3260*/  VIADD R68, R12, 0x1d8 ;  /* 0x000001d80c447836 */ /* 0x000fc40000000000 */
[----:B------:R-:W-:Y:S02]  /*3270*/  VIADD R54, R12, 0x1f8 ;  /* 0x000001f80c367836 */ /* 0x000fe40000000000 */
[----:B------:R-:W-:Y:S01]  /*3280*/  IMAD.HI.U32 R12, R9, R47, RZ ;  /* 0x0000002f090c7227 */ /* 0x000fe200078e00ff */
[----:B------:R-:W-:Y:S02]  /*3290*/  IABS R50, R68 ;  /* 0x0000004400327213 */ /* 0x000fe40000000000 */
[----:B------:R-:W-:Y:S01]  /*32a0*/  IABS R52, R54 ;  /* 0x0000003600347213 */ /* 0x000fe20000000000 */
[----:B------:R-:W-:Y:S01]  /*32b0*/  @!P2 IMAD.IADD R89, R89, 0x1, -R4 ;  /* 0x000000015959a824 */ /* 0x000fe200078e0a04 */
[----:B------:R-:W-:Y:S01]  /*32c0*/  ISETP.GT.U32.AND P2, PT, R4, R93, PT ;  /* 0x0000005d0400720c */ /* 0x000fe20003f44070 */
[----:B------:R-:W-:Y:S02]  /*32d0*/  IMAD.MOV R12, RZ, RZ, -R12 ;  /* 0x000000ffff0c7224 */ /* 0x000fe400078e0a0c */
[----:B------:R-:W-:-:S02]  /*32e0*/  @!P6 IMAD.IADD R91, R91, 0x1, -R4 ;  /* 0x000000015b5be824 */ /* 0x000fc400078e0a04 */
[----:B------:R-:W-:Y:S02]  /*32f0*/  IMAD R47, R4, R12, R47 ;  /* 0x0000000c042f7224 */ /* 0x000fe400078e022f */
[----:B------:R-:W-:-:S03]  /*3300*/  IMAD.HI.U32 R46, R9, R95, RZ ;  /* 0x0000005f092e7227 */ /* 0x000fc600078e00ff */
[----:B------:R-:W-:Y:S01]  /*3310*/  ISETP.GT.U32.AND P6, PT, R4, R47, PT ;  /* 0x0000002f0400720c */ /* 0x000fe20003fc4070 */
[----:B------:R-:W-:Y:S02]  /*3320*/  IMAD.MOV R46, RZ, RZ, -R46 ;  /* 0x000000ffff2e7224 */ /* 0x000fe400078e0a2e */
[----:B------:R-:W-:Y:S01]  /*3330*/  @!P2 IMAD.IADD R93, R93, 0x1, -R4 ;  /* 0x000000015d5da824 */ /* 0x000fe200078e0a04 */
[----:B------:R-:W-:Y:S01]  /*3340*/  ISETP.GE.AND P2, PT, R58, RZ, PT ;  /* 0x000000ff3a00720c */ /* 0x000fe20003f46270 */
[----:B------:R-:W-:-:S04]  /*3350*/  IMAD.HI.U32 R12, R9, R50, RZ ;  /* 0x00000032090c7227 */ /* 0x000fc800078e00ff */
[C---:B------:R-:W-:Y:S02]  /*3360*/  IMAD R95, R4.reuse, R46, R95 ;  /* 0x0000002e045f7224 */ /* 0x040fe400078e025f */
[----:B------:R-:W-:Y:S01]  /*3370*/  @!P4 IMAD.MOV R71, RZ, RZ, -R71 ;  /* 0x000000ffff47c224 */ /* 0x000fe200078e0a47 */
[C---:B------:R-:W-:Y:S01]  /*3380*/  ISETP.GT.U32.AND P4, PT, R4.reuse, R85, PT ;  /* 0x000000550400720c */ /* 0x040fe20003f84070 */
[----:B------:R-:W-:Y:S01]  /*3390*/  @!P6 IMAD.IADD R47, R47, 0x1, -R4 ;  /* 0x000000012f2fe824 */ /* 0x000fe200078e0a04 */
[C---:B------:R-:W-:Y:S01]  /*33a0*/  ISETP.GT.U32.AND P6, PT, R4.reuse, R93, PT ;  /* 0x0000005d0400720c */ /* 0x040fe20003fc4070 */
[----:B------:R-:W-:Y:S01]  /*33b0*/  @!P5 IMAD.MOV R73, RZ, RZ, -R73 ;  /* 0x000000ffff49d224 */ /* 0x000fe200078e0a49 */
[----:B------:R-:W-:Y:S01]  /*33c0*/  ISETP.GT.U32.AND P5, PT, R4, R87, PT ;  /* 0x000000570400720c */ /* 0x000fe20003fa4070 */
[----:B------:R-:W-:Y:S02]  /*33d0*/  IMAD.MOV R99, RZ, RZ, -R12 ;  /* 0x000000ffff637224 */ /* 0x000fe400078e0a0c */
[----:B------:R-:W-:-:S04]  /*33e0*/  IMAD.HI.U32 R48, R9, R97, RZ ;  /* 0x0000006109307227 */ /* 0x000fc800078e00ff */
[----:B------:R-:W-:-:S04]  /*33f0*/  IMAD.HI.U32 R12, R9, R52, RZ ;  /* 0x00000034090c7227 */ /* 0x000fc800078e00ff */
[----:B------:R-:W-:Y:S01]  /*3400*/  @!P0 IMAD.MOV R77, RZ, RZ, -R77 ;  /* 0x000000ffff4d8224 */ /* 0x000fe200078e0a4d */
[C---:B------:R-:W-:Y:S01]  /*3410*/  ISETP.GT.U32.AND P0, PT, R4.reuse, R91, PT ;  /* 0x0000005b0400720c */ /* 0x040fe20003f04070 */
[----:B------:R-:W-:Y:S01]  /*3420*/  @!P3 IMAD.MOV R79, RZ, RZ, -R79 ;  /* 0x000000ffff4fb224 */ /* 0x000fe200078e0a4f */
[C---:B------:R-:W-:Y:S01]  /*3430*/  ISETP.GT.U32.AND P3, PT, R4.reuse, R47, PT ;  /* 0x0000002f0400720c */ /* 0x040fe20003f64070 */
[----:B------:R-:W-:Y:S01]  /*3440*/  @!P2 IMAD.MOV R81, RZ, RZ, -R81 ;  /* 0x000000ffff51a224 */ /* 0x000fe200078e0a51 */
[C---:B------:R-:W-:Y:S01]  /*3450*/  ISETP.GT.U32.AND P2, PT, R4.reuse, R95, PT ;  /* 0x0000005f0400720c */ /* 0x040fe20003f44070 */
[----:B------:R-:W-:Y:S02]  /*3460*/  IMAD R9, R4, R99, R50 ;  /* 0x0000006304097224 */ /* 0x000fe400078e0232 */
[----:B------:R-:W-:Y:S02]  /*3470*/  IMAD.MOV R48, RZ, RZ, -R48 ;  /* 0x000000ffff307224 */ /* 0x000fe400078e0a30 */
[----:B------:R-:W-:-:S02]  /*3480*/  IMAD.MOV R99, RZ, RZ, -R12 ;  /* 0x000000ffff637224 */ /* 0x000fc400078e0a0c */
[C---:B------:R-:W-:Y:S02]  /*3490*/  IMAD R97, R4.reuse, R48, R97 ;  /* 0x0000003004617224 */ /* 0x040fe400078e0261 */
[C---:B------:R-:W-:Y:S02]  /*34a0*/  IMAD R99, R4.reuse, R99, R52 ;  /* 0x0000006304637224 */ /* 0x040fe400078e0234 */
[--C-:B------:R-:W-:Y:S01]  /*34b0*/  @!P4 IMAD.IADD R85, R85, 0x1, -R4.reuse ;  /* 0x000000015555c824 */ /* 0x100fe200078e0a04 */
[C---:B------:R-:W-:Y:S01]  /*34c0*/  ISETP.GT.U32.AND P4, PT, R4.reuse, R97, PT ;  /* 0x000000610400720c */ /* 0x040fe20003f84070 */
[--C-:B------:R-:W-:Y:S01]  /*34d0*/  @!P5 IMAD.IADD R87, R87, 0x1, -R4.reuse ;  /* 0x000000015757d824 */ /* 0x100fe200078e0a04 */
[C---:B------:R-:W-:Y:S01]  /*34e0*/  ISETP.GT.U32.AND P5, PT, R4.reuse, R99, PT ;  /* 0x000000630400720c */ /* 0x040fe20003fa4070 */
[----:B------:R-:W-:Y:S01]  /*34f0*/  @!P1 IMAD.MOV R75, RZ, RZ, -R75 ;  /* 0x000000ffff4b9224 */ /* 0x000fe200078e0a4b */
[C---:B------:R-:W-:Y:S01]  /*3500*/  ISETP.GT.U32.AND P1, PT, R4.reuse, R89, PT ;  /* 0x000000590400720c */ /* 0x040fe20003f24070 */
[--C-:B------:R-:W-:Y:S01]  /*3510*/  @!P0 IMAD.IADD R91, R91, 0x1, -R4.reuse ;  /* 0x000000015b5b8824 */ /* 0x100fe200078e0a04 */
[----:B------:R-:W-:Y:S01]  /*3520*/  ISETP.GT.U32.AND P0, PT, R4, R9, PT ;  /* 0x000000090400720c */ /* 0x000fe20003f04070 */
[--C-:B------:R-:W-:Y:S01]  /*3530*/  @!P2 IMAD.IADD R95, R95, 0x1, -R4.reuse ;  /* 0x000000015f5fa824 */ /* 0x100fe200078e0a04 */
[----:B------:R-:W-:Y:S01]  /*3540*/  ISETP.GE.AND P2, PT, R62, RZ, PT ;  /* 0x000000ff3e00720c */ /* 0x000fe20003f46270 */
        /* <DEDUP_REMOVED lines=11> */
[C---:B------:R-:W-:Y:S01]  /*3600*/  ISETP.GT.U32.AND P0, PT, R4.reuse, R95, PT ;  /* 0x0000005f0400720c */ /* 0x040fe20003f04070 */
[----:B------:R-:W-:Y:S01]  /*3610*/  @!P2 IMAD.MOV R85, RZ, RZ, -R85 ;  /* 0x000000ffff55a224 */ /* 0x000fe200078e0a55 */
[C---:B------:R-:W-:Y:S01]  /*3620*/  ISETP.GT.U32.AND P2, PT, R4.reuse, R97, PT ;  /* 0x000000610400720c */ /* 0x040fe20003f44070 */
[----:B------:R-:W-:Y:S01]  /*3630*/  @!P3 IMAD.MOV R87, RZ, RZ, -R87 ;  /* 0x000000ffff57b224 */ /* 0x000fe200078e0a57 */
[C---:B------:R-:W-:Y:S01]  /*3640*/  ISETP.GT.U32.AND P3, PT, R4.reuse, R99, PT ;  /* 0x000000630400720c */ /* 0x040fe20003f64070 */
[----:B------:R-:W-:Y:S01]  /*3650*/  @!P6 IMAD.MOV R83, RZ, RZ, -R83 ;  /* 0x000000ffff53e224 */ /* 0x000fe200078e0a53 */
[----:B------:R-:W-:Y:S01]  /*3660*/  ISETP.GT.U32.AND P6, PT, R4, R9, PT ;  /* 0x000000090400720c */ /* 0x000fe20003fc4070 */
[----:B------:R-:W-:Y:S01]  /*3670*/  @!P4 IMAD.MOV R89, RZ, RZ, -R89 ;  /* 0x000000ffff59c224 */ /* 0x000fe200078e0a59 */
[----:B------:R-:W-:Y:S01]  /*3680*/  ISETP.GE.AND P4, PT, R70, RZ, PT ;  /* 0x000000ff4600720c */ /* 0x000fe20003f86270 */
[----:B------:R-:W-:Y:S01]  /*3690*/  @!P5 IMAD.MOV R91, RZ, RZ, -R91 ;  /* 0x000000ffff5bd224 */ /* 0x000fe200078e0a5b */
[----:B------:R-:W-:Y:S01]  /*36a0*/  ISETP.NE.AND P5, PT, R49, RZ, PT ;  /* 0x000000ff3100720c */ /* 0x000fe20003fa5270 */
[----:B------:R-:W-:Y:S01]  /*36b0*/  @!P1 IMAD.MOV R47, RZ, RZ, -R47 ;  /* 0x000000ffff2f9224 */ /* 0x000fe200078e0a2f */
[----:B------:R-:W-:Y:S01]  /*36c0*/  ISETP.GE.AND P1, PT, R74, RZ, PT ;  /* 0x000000ff4a00720c */ /* 0x000fe20003f26270 */
[--C-:B------:R-:W-:Y:S01]  /*36d0*/  @!P0 IMAD.IADD R95, R95, 0x1, -R4.reuse ;  /* 0x000000015f5f8824 */ /* 0x100fe200078e0a04 */
[----:B------:R-:W-:Y:S01]  /*36e0*/  ISETP.GE.AND P0, PT, R72, RZ, PT ;  /* 0x000000ff4800720c */ /* 0x000fe20003f06270 */
[--C-:B------:R-:W-:Y:S01]  /*36f0*/  @!P2 IMAD.IADD R97, R97, 0x1, -R4.reuse ;  /* 0x000000016161a824 */ /* 0x100fe200078e0a04 */
[----:B------:R-:W-:Y:S01]  /*3700*/  ISETP.GE.AND P2, PT, R68, RZ, PT ;  /* 0x000000ff4400720c */ /* 0x000fe20003f46270 */
[--C-:B------:R-:W-:Y:S01]  /*3710*/  @!P3 IMAD.IADD R99, R99, 0x1, -R4.reuse ;  /* 0x000000016363b824 */ /* 0x100fe200078e0a04 */
[----:B------:R-:W-:Y:S01]  /*3720*/  ISETP.GE.AND P3, PT, R54, RZ, PT ;  /* 0x000000ff3600720c */ /* 0x000fe20003f66270 */
[----:B------:R-:W-:Y:S01]  /*3730*/  @!P6 IMAD.IADD R9, R9, 0x1, -R4 ;  /* 0x000000010909e824 */ /* 0x000fe200078e0a04 */
[----:B------:R-:W-:Y:S01]  /*3740*/  LOP3.LUT R4, R3, 0x1f, RZ, 0xc0, !PT ;  /* 0x0000001f03047812 */ /* 0x000fe200078ec0ff */
[----:B------:R-:W-:Y:S01]  /*3750*/  @!P4 IMAD.MOV R93, RZ, RZ, -R93 ;  /* 0x000000ffff5dc224 */ /* 0x000fe200078e0a5d */
[----:B------:R-:W-:Y:S01]  /*3760*/  LOP3.LUT R6, RZ, R49, RZ, 0x33, !PT ;  /* 0x00000031ff067212 */ /* 0x000fe200078e33ff */
[----:B----4-:R-:W-:Y:S01]  /*3770*/  IMAD R5, R5, UR7, RZ ;  /* 0x0000000705057c24 */ /* 0x010fe2000f8e02ff */
[----:B------:R-:W-:Y:S01]  /*3780*/  LOP3.LUT P4, RZ, R3, 0xff, RZ, 0xc0, !PT ;  /* 0x000000ff03ff7812 */ /* 0x000fe2000788c0ff */
[----:B------:R-:W-:Y:S01]  /*3790*/  IMAD R139, R4, R129, RZ ;  /* 0x00000081048b7224 */ /* 0x000fe200078e02ff */
[C---:B------:R-:W-:Y:S01]  /*37a0*/  SEL R47, R6.reuse, R47, !P5 ;  /* 0x0000002f062f7207 */ /* 0x040fe20006800000 */
[----:B------:R-:W-:Y:S01]  /*37b0*/  @!P0 IMAD.MOV R95, RZ, RZ, -R95 ;  /* 0x000000ffff5f8224 */ /* 0x000fe200078e0a5f */
[----:B------:R-:W-:Y:S01]  /*37c0*/  PLOP3.LUT P0, PT, PT, PT, UP1, 0x80, 0x8 ;  /* 0x000000000008781c */ /* 0x000fe20003f0f018 */
[----:B------:R-:W-:Y:S01]  /*37d0*/  @!P1 IMAD.MOV R97, RZ, RZ, -R97 ;  /* 0x000000ffff619224 */ /* 0x000fe200078e0a61 */
[----:B------:R-:W-:Y:S01]  /*37e0*/  IADD3 R134, P6, PT, R139, UR14, RZ ;  /* 0x0000000e8b867c10 */ /* 0x000fe2000ffde0ff */
[----:B------:R-:W-:Y:S01]  /*37f0*/  @!P3 IMAD.MOV R99, RZ, RZ, -R99 ;  /* 0x000000ffff63b224 */ /* 0x000fe200078e0a63 */
[C---:B------:R-:W-:Y:S01]  /*3800*/  SEL R12, R6.reuse, R7, !P5 ;  /* 0x00000007060c7207 */ /* 0x040fe20006800000 */
[----:B------:R-:W-:Y:S01]  /*3810*/  @!P2 IMAD.MOV R9, RZ, RZ, -R9 ;  /* 0x000000ffff09a224 */ /* 0x000fe200078e0a09 */
[----:B------:R-:W-:-:S02]  /*3820*/  SEL R8, R6, R8, !P5 ;  /* 0x0000000806087207 */ /* 0x000fc40006800000 */
[C---:B------:R-:W-:Y:S02]  /*3830*/  SEL R10, R6.reuse, R10, !P5 ;  /* 0x0000000a060a7207 */ /* 0x040fe40006800000 */
[C---:B------:R-:W-:Y:S02]  /*3840*/  SEL R46, R6.reuse, R11, !P5 ;  /* 0x0000000b062e7207 */ /* 0x040fe40006800000 */
[C---:B------:R-:W-:Y:S02]  /*3850*/  SEL R48, R6.reuse, R13, !P5 ;  /* 0x0000000d06307207 */ /* 0x040fe40006800000 */
[C---:B------:R-:W-:Y:S02]  /*3860*/  SEL R14, R6.reuse, R14, !P5 ;  /* 0x0000000e060e7207 */ /* 0x040fe40006800000 */
[C---:B------:R-:W-:Y:S02]  /*3870*/  SEL R49, R6.reuse, R15, !P5 ;  /* 0x0000000f06317207 */ /* 0x040fe40006800000 */
        /* <DEDUP_REMOVED lines=51> */
[----:B------:R-:W-:Y:S02]  /*3bb0*/  IADD3 R150, P2, PT, R5, UR12, RZ ;  /* 0x0000000c05967c10 */ /* 0x000fe4000ff5e0ff */
[C---:B------:R-:W-:Y:S02]  /*3bc0*/  SEL R127, R6.reuse, R93, !P5 ;  /* 0x0000005d067f7207 */ /* 0x040fe40006800000 */
[C---:B------:R-:W-:Y:S02]  /*3bd0*/  SEL R131, R6.reuse, R95, !P5 ;  /* 0x0000005f06837207 */ /* 0x040fe40006800000 */
[----:B------:R-:W-:-:S02]  /*3be0*/  SEL R133, R6, R97, !P5 ;  /* 0x0000006106857207 */ /* 0x000fc40006800000 */
[C---:B------:R-:W-:Y:S02]  /*3bf0*/  SEL R125, R6.reuse, R9, !P5 ;  /* 0x00000009067d7207 */ /* 0x040fe40006800000 */
[----:B------:R-:W-:Y:S01]  /*3c00*/  SEL R99, R6, R99, !P5 ;  /* 0x0000006306637207 */ /* 0x000fe20006800000 */
[----:B------:R-:W-:Y:S06]  /*3c10*/  BRA.U UP0, `(.L_x_5) ;  /* 0x0000000100187547 */ /* 0x000fec000b800000 */
[----:B------:R-:W-:Y:S01]  /*3c20*/  ELECT P1, URZ, PT ;  /* 0x0000000000ff782f */ /* 0x000fe20003820000 */
[----:B------:R-:W-:Y:S01]  /*3c30*/  IMAD.MOV.U32 R6, RZ, RZ, 0x1 ;  /* 0x00000001ff067424 */ /* 0x000fe200078e00ff */
[----:B------:R-:W-:Y:S01]  /*3c40*/  UMOV UR7, 0x40 ;  /* 0x0000004000077882 */ /* 0x000fe20000000000 */
[----:B------:R-:W-:Y:S01]  /*3c50*/  UVIRTCOUNT.DEALLOC.SMPOOL 0x80 ;  /* 0x000000800000784c */ /* 0x000fe20000000000 */
[----:B------:R-:W-:-:S09]  /*3c60*/  ULEA UR7, UR6, UR7, 0x18 ;  /* 0x0000000706077291 */ /* 0x000fd2000f8ec0ff */
[----:B------:R0:W-:Y:S03]  /*3c70*/  @P1 STS.U8 [UR7], R6 ;  /* 0x00000006ff001988 */ /* 0x0001e60008000007 */
.L_x_5:
[----:B------:R-:W-:Y:S01]  /*3c80*/  IMAD R11, R8, UR16, RZ ;  /* 0x00000010080b7c24 */ /* 0x000fe2000f8e02ff */
[----:B------:R-:W-:Y:S01]  /*3c90*/  LEA.HI.X.SX32 R139, R139, UR15, 0x1, P6 ;  /* 0x0000000f8b8b7c11 */ /* 0x000fe2000b0f0eff */
[----:B------:R-:W-:Y:S01]  /*3ca0*/  IMAD R13, R10, UR16, RZ ;  /* 0x000000100a0d7c24 */ /* 0x000fe2000f8e02ff */
[----:B------:R-:W-:Y:S01]  /*3cb0*/  LEA.HI.X.SX32 R155, R5, UR13, 0x1, P2 ;  /* 0x0000000d059b7c11 */ /* 0x000fe200090f0eff */
[----:B------:R-:W-:Y:S01]  /*3cc0*/  IMAD R21, R49, UR16, RZ ;  /* 0x0000001031157c24 */ /* 0x000fe2000f8e02ff */
[CC--:B------:R-:W-:Y:S01]  /*3cd0*/  IADD3 R10, P3, PT, R11.reuse, R134.reuse, RZ ;  /* 0x000000860b0a7210 */ /* 0x0c0fe20007f7e0ff */
[----:B------:R-:W-:Y:S01]  /*3ce0*/  IMAD R31, R20, UR16, RZ ;  /* 0x00000010141f7c24 */ /* 0x000fe2000f8e02ff */
[----:B------:R-:W-:Y:S01]  /*3cf0*/  UIADD3 UR12, UPT, UPT, UR5, UR4, UR10 ;  /* 0x00000004050c7290 */ /* 0x000fe2000fffe00a */
[----:B------:R-:W-:Y:S01]  /*3d00*/  IMAD R9, R12, UR16, RZ ;  /* 0x000000100c097c24 */ /* 0x000fe2000f8e02ff */
[-C--:B------:R-:W-:Y:S01]  /*3d10*/  LEA.HI.X.SX32 R11, R11, R139.reuse, 0x1, P3 ;  /* 0x0000008b0b0b7211 */ /* 0x080fe200018f0eff */
[----:B------:R-:W-:Y:S01]  /*3d20*/  IMAD R51, R30, UR16, RZ ;  /* 0x000000101e337c24 */ /* 0x000fe2000f8e02ff */
[-C--:B------:R-:W-:Y:S01]  /*3d30*/  IADD3 R20, P3, PT, R21, R134.reuse, RZ ;  /* 0x0000008615147210 */ /* 0x080fe20007f7e0ff */
[----:B------:R-:W-:Y:S01]  /*3d40*/  IMAD R41, R58, UR16, RZ ;  /* 0x000000103a297c24 */ /* 0x000fe2000f8e02ff */
[-C--:B------:R-:W-:Y:S01]  /*3d50*/  IADD3 R8, P2, PT, R9, R134.reuse, RZ ;  /* 0x0000008609087210 */ /* 0x080fe20007f5e0ff */
[----:B------:R-:W-:Y:S01]  /*3d60*/  IMAD R7, R47, UR16, RZ ;  /* 0x000000102f077c24 */ /* 0x000fe2000f8e02ff */
[-C--:B------:R-:W-:Y:S01]  /*3d70*/  LEA.HI.X.SX32 R21, R21, R139.reuse, 0x1, P3 ;  /* 0x0000008b15157211 */ /* 0x080fe200018f0eff */
[----:B------:R-:W-:Y:S01]  /*3d80*/  IMAD R19, R14, UR16, RZ ;  /* 0x000000100e137c24 */ /* 0x000fe2000f8e02ff */
[-C--:B------:R-:W-:Y:S01]  /*3d90*/  IADD3 R30, P3, PT, R31, R134.reuse, RZ ;  /* 0x000000861f1e7210 */ /* 0x080fe20007f7e0ff */
[----:B------:R-:W-:Y:S01]  /*3da0*/  IMAD R71, R40, UR16, RZ ;  /* 0x0000001028477c24 */ /* 0x000fe2000f8e02ff */
[-C--:B0-----:R-:W-:Y:S01]  /*3db0*/  IADD3 R6, P1, PT, R7, R134.reuse, RZ ;  /* 0x0000008607067210 */ /* 0x081fe20007f3e0ff */
        /* <DEDUP_REMOVED lines=60> */
[----:B------:R-:W-:Y:S01]  /*4180*/  STTM.x128 tmem[UR12], RZ ;  /* 0x000000ff000079ed */ /* 0x000fe200083c000c */
[-C--:B------:R-:W-:Y:S01]  /*4190*/  LEA.HI.X.SX32 R33, R33, R139.reuse, 0x1, P5 ;  /* 0x0000008b21217211 */ /* 0x080fe200028f0eff */
[----:B------:R-:W0:Y:S01]  /*41a0*/  FENCE.VIEW.ASYNC.T ;  /* 0x00000000000073c6 */ /* 0x000e220000000200 */
        /* <DEDUP_REMOVED lines=9> */
[----:B0-----:R-:W-:Y:S01]  /*4240*/  VOTEU.ALL UP2, P4 ;  /* 0x0000000000ff7886 */ /* 0x001fe20002040000 */
        /* <DEDUP_REMOVED lines=9> */
[----:B------:R-:W-:Y:S01]  /*42e0*/  UIADD3 UR13, UPT, UPT, UR11, 0x9000, URZ ;  /* 0x000090000b0d7890 */ /* 0x000fe2000fffe0ff */
        /* <DEDUP_REMOVED lines=17> */
[----:B------:R-:W-:Y:S01]  /*4400*/  VOTEU.ALL UP3, P4 ;  /* 0x0000000000ff7886 */ /* 0x000fe20002060000 */
        /* <DEDUP_REMOVED lines=14> */
[----:B------:R-:W-:Y:S01]  /*44f0*/  LEA.HI.X.SX32 R57, R57, R139, 0x1, P1 ;  /* 0x0000008b39397211 */ /* 0x000fe200008f0eff */
[----:B------:R-:W-:Y:S01]  /*4500*/  IMAD R125, R125, UR16, RZ ;  /* 0x000000107d7d7c24 */ /* 0x000fe2000f8e02ff */
[----:B------:R-:W-:-:S02]  /*4510*/  IADD3 R64, P6, PT, R65, R134, RZ ;  /* 0x0000008641407210 */ /* 0x000fc40007fde0ff */
[-C--:B------:R-:W-:Y:S02]  /*4520*/  IADD3 R66, P1, PT, R67, R134.reuse, RZ ;  /* 0x0000008643427210 */ /* 0x080fe40007f3e0ff */
[-C--:B------:R-:W-:Y:S02]  /*4530*/  LEA.HI.X.SX32 R63, R63, R139.reuse, 0x1, P5 ;  /* 0x0000008b3f3f7211 */ /* 0x080fe400028f0eff */
[-C--:B------:R-:W-:Y:S02]  /*4540*/  IADD3 R72, P5, PT, R73, R134.reuse, RZ ;  /* 0x0000008649487210 */ /* 0x080fe40007fbe0ff */
[-C--:B------:R-:W-:Y:S02]  /*4550*/  LEA.HI.X.SX32 R69, R69, R139.reuse, 0x1, P2 ;  /* 0x0000008b45457211 */ /* 0x080fe400010f0eff */
[----:B------:R-:W-:Y:S02]  /*4560*/  IADD3 R78, P2, PT, R79, R134, RZ ;  /* 0x000000864f4e7210 */ /* 0x000fe40007f5e0ff */
[----:B------:R-:W-:-:S02]  /*4570*/  LEA.HI.X.SX32 R101, R101, R139, 0x1, P3 ;  /* 0x0000008b65657211 */ /* 0x000fc400018f0eff */
[-C--:B------:R-:W-:Y:S02]  /*4580*/  IADD3 R110, P3, PT, R111, R134.reuse, RZ ;  /* 0x000000866f6e7210 */ /* 0x080fe40007f7e0ff */
[-C--:B------:R-:W-:Y:S02]  /*4590*/  LEA.HI.X.SX32 R65, R65, R139.reuse, 0x1, P6 ;  /* 0x0000008b41417211 */ /* 0x080fe400030f0eff */
[-C--:B------:R-:W-:Y:S02]  /*45a0*/  LEA.HI.X.SX32 R67, R67, R139.reuse, 0x1, P1 ;  /* 0x0000008b43437211 */ /* 0x080fe400008f0eff */
[-C--:B------:R-:W-:Y:S02]  /*45b0*/  IADD3 R74, P6, PT, R75, R134.reuse, RZ ;  /* 0x000000864b4a7210 */ /* 0x080fe40007fde0ff */
[----:B------:R-:W-:Y:S02]  /*45c0*/  IADD3 R76, P1, PT, R77, R134, RZ ;  /* 0x000000864d4c7210 */ /* 0x000fe40007f3e0ff */
[----:B------:R-:W-:-:S02]  /*45d0*/  LEA.HI.X.SX32 R73, R73, R139, 0x1, P5 ;  /* 0x0000008b49497211 */ /* 0x000fc400028f0eff */
[-C--:B------:R-:W-:Y:S02]  /*45e0*/  IADD3 R82, P5, PT, R83, R134.reuse, RZ ;  /* 0x0000008653527210 */ /* 0x080fe40007fbe0ff */
[-C--:B------:R-:W-:Y:S02]  /*45f0*/  LEA.HI.X.SX32 R79, R79, R139.reuse, 0x1, P2 ;  /* 0x0000008b4f4f7211 */ /* 0x080fe400010f0eff */
[----:B------:R-:W-:Y:S02]  /*4600*/  IADD3 R88, P2, PT, R89, R134, RZ ;  /* 0x0000008659587210 */ /* 0x000fe40007f5e0ff */
[----:B------:R-:W-:Y:S01]  /*4610*/  LEA.HI.X.SX32 R111, R111, R139, 0x1, P3 ;  /* 0x0000008b6f6f7211 */ /* 0x000fe200018f0eff */
[----:B------:R-:W-:-:S04]  /*4620*/  @!UP2 UIADD3 UR4, UPT, UPT, -UR8, 0x100000, URZ ;  /* 0x001000000804a890 */ /* 0x000fc8000fffe1ff */
[----:B------:R-:W-:Y:S02]  /*4630*/  @!UP2 USHF.L.U32 UR5, UR4, 0xb, URZ ;  /* 0x0000000b0405a899 */ /* 0x000fe400080006ff */
[----:B------:R-:W-:Y:S01]  /*4640*/  @!UP2 USHF.L.U32 UR4, UR4, 0x1, URZ ;  /* 0x000000010404a899 */ /* 0x000fe200080006ff */
[----:B------:R-:W-:Y:S01]  /*4650*/  BAR.SYNC.DEFER_BLOCKING 0x0 ;  /* 0x0000000000007b1d */ /* 0x000fe20000010000 */
[-C--:B------:R-:W-:Y:S02]  /*4660*/  IADD3 R120, P3, PT, R121, R134.reuse, RZ ;  /* 0x0000008679787210 */ /* 0x080fe40007f7e0ff */
[-C--:B------:R-:W-:Y:S02]  /*4670*/  LEA.HI.X.SX32 R75, R75, R139.reuse, 0x1, P6 ;  /* 0x0000008b4b4b7211 */ /* 0x080fe400030f0eff */
[----:B------:R-:W-:Y:S02]  /*4680*/  LEA.HI.X.SX32 R77, R77, R139, 0x1, P1 ;  /* 0x0000008b4d4d7211 */ /* 0x000fe400008f0eff */
        /* <DEDUP_REMOVED lines=8> */
[-C--:B------:R-:W-:Y:S01]  /*4710*/  LEA.HI.X.SX32 R85, R85, R139.reuse, 0x1, P6 ;  /* 0x0000008b55557211 */ /* 0x080fe200030f0eff */
[----:B------:R-:W0:Y:S02]  /*4720*/  FENCE.VIEW.ASYNC.S ;  /* 0x00000000000073c6 */ /* 0x000e240000000000 */
[----:B0-----:R0:W1:Y:S01]  /*4730*/  @!UP3 SYNCS.EXCH.64 URZ, [UR13], UR4 ;  /* 0x000000040dffb5b2 */ /* 0x0010620008000100 */
[----:B------:R-:W-:Y:S02]  /*4740*/  LEA.HI.X.SX32 R87, R87, R139, 0x1, P1 ;  /* 0x0000008b57577211 */ /* 0x000fe400008f0eff */
[-C--:B------:R-:W-:Y:S02]  /*4750*/  IADD3 R94, P6, PT, R95, R134.reuse, RZ ;  /* 0x000000865f5e7210 */ /* 0x080fe40007fde0ff */
[----:B------:R-:W-:-:S02]  /*4760*/  IADD3 R96, P1, PT, R97, R134, RZ ;  /* 0x0000008661607210 */ /* 0x000fc40007f3e0ff */
[-C--:B------:R-:W-:Y:S02]  /*4770*/  LEA.HI.X.SX32 R93, R93, R139.reuse, 0x1, P5 ;  /* 0x0000008b5d5d7211 */ /* 0x080fe400028f0eff */
[----:B------:R-:W-:Y:S02]  /*4780*/  IADD3 R102, P5, PT, R103, R134, RZ ;  /* 0x0000008667667210 */ /* 0x000fe40007fbe0ff */
[-C--:B------:R-:W-:Y:S02]  /*4790*/  LEA.HI.X.SX32 R99, R5, R139.reuse, 0x1, P2 ;  /* 0x0000008b05637211 */ /* 0x080fe400010f0eff */
[-C--:B------:R-:W-:Y:S02]  /*47a0*/  LEA.HI.X.SX32 R5, R133, R139.reuse, 0x1, P3 ;  /* 0x0000008b85057211 */ /* 0x080fe400018f0eff */
[----:B------:R-:W-:Y:S02]  /*47b0*/  SHF.R.U32.HI R133, RZ, 0x6, R3 ;  /* 0x00000006ff857819 */ /* 0x000fe40000011603 */
[----:B------:R-:W-:-:S02]  /*47c0*/  LEA.HI.X.SX32 R95, R95, R139, 0x1, P6 ;  /* 0x0000008b5f5f7211 */ /* 0x000fc400030f0eff */
[-C--:B------:R-:W-:Y:S02]  /*47d0*/  LEA.HI.X.SX32 R97, R97, R139.reuse, 0x1, P1 ;  /* 0x0000008b61617211 */ /* 0x080fe400008f0eff */
[-C--:B------:R-:W-:Y:S02]  /*47e0*/  IADD3 R104, P6, PT, R105, R134.reuse, RZ ;  /* 0x0000008669687210 */ /* 0x080fe40007fde0ff */
[-C--:B------:R-:W-:Y:S02]  /*47f0*/  IADD3 R106, P1, PT, R107, R134.reuse, RZ ;  /* 0x000000866b6a7210 */ /* 0x080fe40007f3e0ff */
[-C--:B------:R-:W-:Y:S02]  /*4800*/  IADD3 R108, P2, PT, R109, R134.reuse, RZ ;  /* 0x000000866d6c7210 */ /* 0x080fe40007f5e0ff */
[----:B------:R-:W-:Y:S02]  /*4810*/  LEA.HI.X.SX32 R103, R103, R139, 0x1, P5 ;  /* 0x0000008b67677211 */ /* 0x000fe400028f0eff */
[----:B------:R-:W-:-:S02]  /*4820*/  IADD3 R112, P5, PT, R113, R134, RZ ;  /* 0x0000008671707210 */ /* 0x000fc40007fbe0ff */
[----:B------:R-:W-:Y:S02]  /*4830*/  SGXT.U32 R133, R133, 0x2 ;  /* 0x000000028585781a */ /* 0x000fe40000000000 */
[-C--:B------:R-:W-:Y:S02]  /*4840*/  LEA.HI.X.SX32 R105, R105, R139.reuse, 0x1, P6 ;  /* 0x0000008b69697211 */ /* 0x080fe400030f0eff */
[-C--:B------:R-:W-:Y:S02]  /*4850*/  LEA.HI.X.SX32 R107, R107, R139.reuse, 0x1, P1 ;  /* 0x0000008b6b6b7211 */ /* 0x080fe400008f0eff */
[----:B------:R-:W-:Y:S02]  /*4860*/  LEA.HI.X.SX32 R109, R109, R139, 0x1, P2 ;  /* 0x0000008b6d6d7211 */ /* 0x000fe400010f0eff */
[-C--:B------:R-:W-:Y:S02]  /*4870*/  IADD3 R114, P6, PT, R115, R134.reuse, RZ ;  /* 0x0000008673727210 */ /* 0x080fe40007fde0ff */
[----:B------:R-:W-:-:S02]  /*4880*/  IADD3 R116, P1, PT, R117, R134, RZ ;  /* 0x0000008675747210 */ /* 0x000fc40007f3e0ff */
[----:B------:R-:W-:Y:S02]  /*4890*/  IADD3 R118, P2, PT, R119, R134, RZ ;  /* 0x0000008677767210 */ /* 0x000fe40007f5e0ff */
[-C--:B------:R-:W-:Y:S01]  /*48a0*/  LEA.HI.X.SX32 R113, R113, R139.reuse, 0x1, P5 ;  /* 0x0000008b71717211 */ /* 0x080fe200028f0eff */
[----:B------:R-:W-:Y:S01]  /*48b0*/  IMAD R141, R133, R128, RZ ;  /* 0x00000080858d7224 */ /* 0x000fe200078e02ff */
[----:B------:R-:W-:Y:S02]  /*48c0*/  IADD3 R122, P5, PT, R123, R134, RZ ;  /* 0x000000867b7a7210 */ /* 0x000fe40007fbe0ff */
[----:B------:R-:W-:Y:S02]  /*48d0*/  ISETP.LT.AND P0, PT, R4, UR25, P0 ;  /* 0x0000001904007c0c */ /* 0x000fe40008701270 */
[-C--:B------:R-:W-:Y:S02]  /*48e0*/  LEA.HI.X.SX32 R115, R115, R139.reuse, 0x1, P6 ;  /* 0x0000008b73737211 */ /* 0x080fe400030f0eff */
[----:B------:R-:W-:-:S02]  /*48f0*/  LEA.HI.X.SX32 R117, R117, R139, 0x1, P1 ;  /* 0x0000008b75757211 */ /* 0x000fc400008f0eff */
[-C--:B------:R-:W-:Y:S01]  /*4900*/  LEA.HI.X.SX32 R119, R119, R139.reuse, 0x1, P2 ;  /* 0x0000008b77777211 */ /* 0x080fe200010f0eff */
[C---:B------:R-:W-:Y:S01]  /*4910*/  IMAD R151, R128.reuse, 0x4, R141 ;  /* 0x0000000480977824 */ /* 0x040fe200078e028d */
[-C--:B------:R-:W-:Y:S02]  /*4920*/  IADD3 R124, P6, PT, R125, R134.reuse, RZ ;  /* 0x000000867d7c7210 */ /* 0x080fe40007fde0ff */
[-C--:B------:R-:W-:Y:S02]  /*4930*/  IADD3 R126, P1, PT, R127, R134.reuse, RZ ;  /* 0x000000867f7e7210 */ /* 0x080fe40007f3e0ff */
[-C--:B------:R-:W-:Y:S02]  /*4940*/  IADD3 R130, P2, PT, R131, R134.reuse, RZ ;  /* 0x0000008683827210 */ /* 0x080fe40007f5e0ff */
[-C--:B------:R-:W-:Y:S02]  /*4950*/  LEA.HI.X.SX32 R123, R123, R139.reuse, 0x1, P5 ;  /* 0x0000008b7b7b7211 */ /* 0x080fe400028f0eff */
[----:B------:R-:W-:Y:S01]  /*4960*/  IADD3 R134, P5, PT, R135, R134, RZ ;  /* 0x0000008687867210 */ /* 0x000fe20007fbe0ff */
[----:B------:R-:W-:Y:S01]  /*4970*/  IMAD R143, R128, 0x4, R151 ;  /* 0x00000004808f7824 */ /* 0x000fe200078e0297 */
[----:B------:R-:W-:-:S02]  /*4980*/  LEA.HI.X.SX32 R125, R125, R139, 0x1, P6 ;  /* 0x0000008b7d7d7211 */ /* 0x000fc400030f0eff */
[-C--:B------:R-:W-:Y:S02]  /*4990*/  LEA.HI.X.SX32 R127, R127, R139.reuse, 0x1, P1 ;  /* 0x0000008b7f7f7211 */ /* 0x080fe400008f0eff */
[-C--:B------:R-:W-:Y:S02]  /*49a0*/  LEA.HI.X.SX32 R131, R131, R139.reuse, 0x1, P2 ;  /* 0x0000008b83837211 */ /* 0x080fe400010f0eff */
[----:B------:R-:W-:Y:S01]  /*49b0*/  LEA.HI.X.SX32 R139, R135, R139, 0x1, P5 ;  /* 0x0000008b878b7211 */ /* 0x000fe200028f0eff */
[----:B------:R-:W-:Y:S01]  /*49c0*/  IMAD R145, R128, 0x8, R143 ;  /* 0x0000000880917824 */ /* 0x000fe200078e028f */
[----:B------:R-:W-:Y:S02]  /*49d0*/  PRMT R172, RZ, 0x7610, R172 ;  /* 0x00007610ffac7816 */ /* 0x000fe400000000ac */
[----:B------:R-:W-:Y:S01]  /*49e0*/  PRMT R174, RZ, 0x7610, R174 ;  /* 0x00007610ffae7816 */ /* 0x000fe200000000ae */
[----:B-1----:R-:W-:Y:S01]  /*49f0*/  BAR.SYNC.DEFER_BLOCKING 0x0 ;  /* 0x0000000000007b1d */ /* 0x002fe20000010000 */
[----:B------:R-:W-:-:S02]  /*4a00*/  @P0 IMAD.MOV.U32 R135, RZ, RZ, R139 ;  /* 0x000000ffff870224 */ /* 0x000fc400078e008b */
[C---:B------:R-:W-:Y:S01]  /*4a10*/  IMAD R153, R128.reuse, 0x4, R145 ;  /* 0x0000000480997824 */ /* 0x040fe200078e0291 */
[-C--:B------:R-:W-:Y:S02]  /*4a20*/  IADD3 R138, P5, PT, R143, R150.reuse, RZ ;  /* 0x000000968f8a7210 */ /* 0x080fe40007fbe0ff */
[----:B------:R-:W-:Y:S01]  /*4a30*/  IADD3 R140, P1, PT, R145, R150, RZ ;  /* 0x00000096918c7210 */ /* 0x000fe20007f3e0ff */
[----:B------:R-:W-:Y:S01]  /*4a40*/  IMAD R147, R128, 0x4, R153 ;  /* 0x0000000480937824 */ /* 0x000fe200078e0299 */
[----:B------:R-:W-:Y:S02]  /*4a50*/  LEA.HI R137, R3, 0x1c, RZ, 0x1a ;  /* 0x0000001c03897811 */ /* 0x000fe400078fd0ff */
[-C--:B------:R-:W-:Y:S02]  /*4a60*/  LEA.HI.X.SX32 R143, R143, R155.reuse, 0x1, P5 ;  /* 0x0000009b8f8f7211 */ /* 0x080fe400028f0eff */
[----:B------:R-:W-:Y:S01]  /*4a70*/  LEA.HI.X.SX32 R145, R145, R155, 0x1, P1 ;  /* 0x0000009b91917211 */ /* 0x000fe200008f0eff */
[----:B------:R-:W-:Y:S01]  /*4a80*/  IMAD R152, R137, R128, RZ ;  /* 0x0000008089987224 */ /* 0x000fe200078e02ff */
[----:B------:R-:W-:-:S02]  /*4a90*/  IADD3 R136, P3, PT, R141, R150, RZ ;  /* 0x000000968d887210 */ /* 0x000fc40007f7e0ff */
[-C--:B------:R-:W-:Y:S02]  /*4aa0*/  IADD3 R146, P5, PT, R151, R150.reuse, RZ ;  /* 0x0000009697927210 */ /* 0x080fe40007fbe0ff */
[-C--:B------:R-:W-:Y:S01]  /*4ab0*/  IADD3 R148, P1, PT, R153, R150.reuse, RZ ;  /* 0x0000009699947210 */ /* 0x080fe20007f3e0ff */
[----:B------:R1:W2:Y:S01]  /*4ac0*/  @P0 LDG.E.U8 R172, desc[UR22][R134.64] ;  /* 0x0000001686ac0981 */ /* 0x0002a2000c1e1100 */
[----:B------:R-:W-:Y:S02]  /*4ad0*/  IADD3 R142, P2, PT, R147, R150, RZ ;  /* 0x00000096938e7210 */ /* 0x000fe40007f5e0ff */
[----:B------:R-:W-:Y:S01]  /*4ae0*/  LOP3.LUT R154, R133, 0x10, RZ, 0xfc, !PT ;  /* 0x00000010859a7812 */ /* 0x000fe200078efcff */
[----:B------:R-:W3:Y:S01]  /*4af0*/  @P0 LDG.E.U8 R174, desc[UR22][R6.64] ;  /* 0x0000001606ae0981 */ /* 0x000ee2000c1e1100 */
[----:B------:R-:W-:Y:S02]  /*4b00*/  PRMT R176, RZ, 0x7610, R176 ;  /* 0x00007610ffb07816 */ /* 0x000fe400000000b0 */
[----:B-1----:R-:W-:-:S04]  /*4b10*/  LEA.HI R135, R3, 0xc, RZ, 0x1a ;  /* 0x0000000c03877811 */ /* 0x002fc800078fd0ff */
[----:B------:R-:W4:Y:S01]  /*4b20*/  @P0 LDG.E.U8 R176, desc[UR22][R8.64] ;  /* 0x0000001608b00981 */ /* 0x000f22000c1e1100 */
[----:B------:R-:W-:Y:S01]  /*4b30*/  IMAD R149, R135, R128, RZ ;  /* 0x0000008087957224 */ /* 0x000fe200078e02ff */
[-C--:B------:R-:W-:Y:S02]  /*4b40*/  LEA.HI.X.SX32 R141, R141, R155.reuse, 0x1, P3 ;  /* 0x0000009b8d8d7211 */ /* 0x080fe400018f0eff */
[-C--:B------:R-:W-:Y:S02]  /*4b50*/  LEA.HI.X.SX32 R151, R151, R155.reuse, 0x1, P5 ;  /* 0x0000009b97977211 */ /* 0x080fe400028f0eff */
[-C--:B------:R-:W-:Y:S02]  /*4b60*/  LEA.HI.X.SX32 R153, R153, R155.reuse, 0x1, P1 ;  /* 0x0000009b99997211 */ /* 0x080fe400008f0eff */
[----:B------:R-:W-:Y:S02]  /*4b70*/  IADD3 R144, P3, PT, R149, R150, RZ ;  /* 0x0000009695907210 */ /* 0x000fe40007f7e0ff */
[----:B------:R-:W-:-:S02]  /*4b80*/  LEA.HI.X.SX32 R147, R147, R155, 0x1, P2 ;  /* 0x0000009b93937211 */ /* 0x000fc400010f0eff */
[----:B------:R-:W-:Y:S02]  /*4b90*/  PLOP3.LUT P1, PT, PT, PT, UP1, 0x80, 0x8 ;  /* 0x000000000008781c */ /* 0x000fe40003f2f018 */
[----:B------:R-:W-:Y:S02]  /*4ba0*/  PLOP3.LUT P5, PT, PT, PT, UP1, 0x80, 0x8 ;  /* 0x000000000008781c */ /* 0x000fe40003faf018 */
[----:B------:R-:W-:Y:S02]  /*4bb0*/  IADD3 R150, P2, PT, R152, R150, RZ ;  /* 0x0000009698967210 */ /* 0x000fe40007f5e0ff */
[----:B------:R-:W-:Y:S02]  /*4bc0*/  LEA.HI.X.SX32 R149, R149, R155, 0x1, P3 ;  /* 0x0000009b95957211 */ /* 0x000fe400018f0eff */
[----:B------:R-:W-:Y:S02]  /*4bd0*/  ISETP.LT.AND P1, PT, R133, UR25, P1 ;  /* 0x0000001985007c0c */ /* 0x000fe40008f21270 */
[----:B------:R-:W-:-:S02]  /*4be0*/  ISETP.LT.AND P5, PT, R154, UR25, P5 ;  /* 0x000000199a007c0c */ /* 0x000fc4000afa1270 */
[----:B------:R-:W-:Y:S02]  /*4bf0*/  LEA.HI.X.SX32 R155, R152, R155, 0x1, P2 ;  /* 0x0000009b989b7211 */ /* 0x000fe400010f0eff */
[C---:B------:R-:W-:Y:S02]  /*4c00*/  LOP3.LUT R156, R133.reuse, 0x18, RZ, 0xfc, !PT ;  /* 0x00000018859c7812 */ /* 0x040fe400078efcff */
[----:B------:R-:W-:Y:S02]  /*4c10*/  PLOP3.LUT P2, PT, PT, PT, UP1, 0x80, 0x8 ;  /* 0x000000000008781c */ /* 0x000fe40003f4f018 */
[----:B------:R-:W-:Y:S02]  /*4c20*/  LOP3.LUT R152, R133, 0x8, RZ, 0xfc, !PT ;  /* 0x0000000885987812 */ /* 0x000fe400078efcff */
[----:B------:R-:W-:Y:S02]  /*4c30*/  ISETP.LT.AND P2, PT, R156, UR25, P2 ;  /* 0x000000199c007c0c */ /* 0x000fe40009741270 */
[----:B------:R-:W-:Y:S01]  /*4c40*/  PLOP3.LUT P3, PT, PT, PT, UP1, 0x80, 0x8 ;  /* 0x000000000008781c */ /* 0x000fe20003f6f018 */
[----:B------:R-:W-:Y:S01]  /*4c50*/  @P1 IMAD.MOV.U32 R158, RZ, RZ, R136 ;  /* 0x000000ffff9e1224 */ /* 0x000fe200078e0088 */
[----:B------:R-:W-:Y:S01]  /*4c60*/  PRMT R166, RZ, 0x7610, R166 ;  /* 0x00007610ffa67816 */ /* 0x000fe200000000a6 */
[----:B------:R-:W-:Y:S01]  /*4c70*/  @P1 IMAD.MOV.U32 R159, RZ, RZ, R141 ;  /* 0x000000ffff9f1224 */ /* 0x000fe200078e008d */
[----:B------:R-:W-:Y:S01]  /*4c80*/  ISETP.LT.AND P3, PT, R152, UR25, P3 ;  /* 0x0000001998007c0c */ /* 0x000fe20009f61270 */
[----:B------:R-:W-:Y:S01]  /*4c90*/  @P5 IMAD.MOV.U32 R160, RZ, RZ, R140 ;  /* 0x000000ffffa05224 */ /* 0x000fe200078e008c */
[----:B------:R-:W-:Y:S01]  /*4ca0*/  PRMT R168, RZ, 0x7610, R168 ;  /* 0x00007610ffa87816 */ /* 0x000fe200000000a8 */
[----:B------:R-:W-:Y:S01]  /*4cb0*/  @P5 IMAD.MOV.U32 R161, RZ, RZ, R145 ;  /* 0x000000ffffa15224 */ /* 0x000fe200078e0091 */
[----:B------:R-:W5:Y:S01]  /*4cc0*/  @P1 LDG.E.U8 R166, desc[UR22][R158.64] ;  /* 0x000000169ea61981 */ /* 0x000f62000c1e1100 */
[----:B------:R-:W-:-:S02]  /*4cd0*/  PRMT R170, RZ, 0x7610, R170 ;  /* 0x00007610ffaa7816 */ /* 0x000fc400000000aa */
[----:B------:R-:W-:Y:S01]  /*4ce0*/  PLOP3.LUT P1, PT, PT, PT, UP1, 0x80, 0x8 ;  /* 0x000000000008781c */ /* 0x000fe20003f2f018 */
[----:B------:R1:W2:Y:S01]  /*4cf0*/  @P5 LDG.E.U8 R168, desc[UR22][R160.64] ;  /* 0x00000016a0a85981 */ /* 0x0002a2000c1e1100 */
[----:B------:R-:W-:Y:S02]  /*4d00*/  PRMT R164, RZ, 0x7610, R164 ;  /* 0x00007610ffa47816 */ /* 0x000fe400000000a4 */
[----:B------:R-:W-:Y:S01]  /*4d10*/  ISETP.LT.AND P1, PT, R135, UR25, P1 ;  /* 0x0000001987007c0c */ /* 0x000fe20008f21270 */
[----:B-1----:R-:W-:Y:S02]  /*4d20*/  @P2 IMAD.MOV.U32 R160, RZ, RZ, R142 ;  /* 0x000000ffffa02224 */ /* 0x002fe400078e008e */
[----:B------:R-:W-:Y:S02]  /*4d30*/  @P2 IMAD.MOV.U32 R161, RZ, RZ, R147 ;  /* 0x000000ffffa12224 */ /* 0x000fe400078e0093 */
[----:B------:R-:W-:Y:S02]  /*4d40*/  @P3 IMAD.MOV.U32 R158, RZ, RZ, R138 ;  /* 0x000000ffff9e3224 */ /* 0x000fe400078e008a */
[----:B------:R-:W-:Y:S01]  /*4d50*/  @P3 IMAD.MOV.U32 R159, RZ, RZ, R143 ;  /* 0x000000ffff9f3224 */ /* 0x000fe200078e008f */
[----:B------:R1:W2:Y:S01]  /*4d60*/  @P2 LDG.E.U8 R170, desc[UR22][R160.64] ;  /* 0x00000016a0aa2981 */ /* 0x0002a2000c1e1100 */
[----:B------:R-:W-:-:S02]  /*4d70*/  PLOP3.LUT P2, PT, PT, PT, UP1, 0x80, 0x8 ;  /* 0x000000000008781c */ /* 0x000fc40003f4f018 */
[----:B------:R-:W-:Y:S01]  /*4d80*/  LOP3.LUT R157, R133, 0x4, RZ, 0xfc, !PT ;  /* 0x00000004859d7812 */ /* 0x000fe200078efcff */
[----:B------:R0:W2:Y:S01]  /*4d90*/  @P3 LDG.E.U8 R164, desc[UR22][R158.64] ;  /* 0x000000169ea43981 */ /* 0x0000a2000c1e1100 */
[----:B------:R-:W-:Y:S02]  /*4da0*/  ISETP.LT.AND P2, PT, R137, UR25, P2 ;  /* 0x0000001989007c0c */ /* 0x000fe40009741270 */
[----:B------:R-:W-:Y:S01]  /*4db0*/  PLOP3.LUT P3, PT, PT, PT, UP1, 0x80, 0x8 ;  /* 0x000000000008781c */ /* 0x000fe20003f6f018 */
[----:B------:R-:W-:Y:S01]  /*4dc0*/  @P1 IMAD.MOV.U32 R162, RZ, RZ, R144 ;  /* 0x000000ffffa21224 */ /* 0x000fe200078e0090 */
[----:B-1----:R-:W-:Y:S01]  /*4dd0*/  PRMT R161, RZ, 0x7610, R161 ;  /* 0x00007610ffa17816 */ /* 0x002fe200000000a1 */
[----:B------:R-:W-:Y:S01]  /*4de0*/  @P1 IMAD.MOV.U32 R163, RZ, RZ, R149 ;  /* 0x000000ffffa31224 */ /* 0x000fe200078e0095 */
[----:B------:R-:W-:Y:S02]  /*4df0*/  ISETP.LT.AND P3, PT, R157, UR25, P3 ;  /* 0x000000199d007c0c */ /* 0x000fe40009f61270 */
[----:B0-----:R-:W-:-:S02]  /*4e00*/  LOP3.LUT R158, R133, 0x14, RZ, 0xfc, !PT ;  /* 0x00000014859e7812 */ /* 0x001fc400078efcff */
[----:B------:R-:W-:Y:S01]  /*4e10*/  PLOP3.LUT P5, PT, PT, PT, UP1, 0x80, 0x8 ;  /* 0x000000000008781c */ /* 0x000fe20003faf018 */
[----:B------:R0:W2:Y:S01]  /*4e20*/  @P1 LDG.E.U8 R161, desc[UR22][R162.64] ;  /* 0x00000016a2a11981 */ /* 0x0000a2000c1e1100 */
[----:B------:R-:W-:Y:S02]  /*4e30*/  PRMT R165, RZ, 0x7610, R165 ;  /* 0x00007610ffa57816 */ /* 0x000fe400000000a5 */
[----:B------:R-:W-:Y:S02]  /*4e40*/  ISETP.LT.AND P5, PT, R158, UR25, P5 ;  /* 0x000000199e007c0c */ /* 0x000fe4000afa1270 */
[----:B------:R-:W-:Y:S01]  /*4e50*/  PRMT R167, RZ, 0x7610, R167 ;  /* 0x00007610ffa77816 */ /* 0x000fe200000000a7 */
[----:B0-----:R-:W-:Y:S02]  /*4e60*/  @P2 IMAD.MOV.U32 R162, RZ, RZ, R150 ;  /* 0x000000ffffa22224 */ /* 0x001fe400078e0096 */
[----:B------:R-:W-:-:S05]  /*4e70*/  @P2 IMAD.MOV.U32 R163, RZ, RZ, R155 ;  /* 0x000000ffffa32224 */ /* 0x000fca00078e009b */
[----:B------:R0:W2:Y:S01]  /*4e80*/  @P2 LDG.E.U8 R165, desc[UR22][R162.64] ;  /* 0x00000016a2a52981 */ /* 0x0000a2000c1e1100 */
[----:B------:R-:W-:Y:S01]  /*4e90*/  PRMT R169, RZ, 0x7610, R169 ;  /* 0x00007610ffa97816 */ /* 0x000fe200000000a9 */
[----:B0-----:R-:W-:Y:S02]  /*4ea0*/  @P3 IMAD.MOV.U32 R162, RZ, RZ, R146 ;  /* 0x000000ffffa23224 */ /* 0x001fe400078e0092 */
[----:B------:R-:W-:-:S05]  /*4eb0*/  @P3 IMAD.MOV.U32 R163, RZ, RZ, R151 ;  /* 0x000000ffffa33224 */ /* 0x000fca00078e0097 */
[----:B------:R0:W3:Y:S01]  /*4ec0*/  @P3 LDG.E.U8 R167, desc[UR22][R162.64] ;  /* 0x00000016a2a73981 */ /* 0x0000e2000c1e1100 */
[----:B------:R-:W-:Y:S02]  /*4ed0*/  PRMT R178, RZ, 0x7610, R178 ;  /* 0x00007610ffb27816 */ /* 0x000fe400000000b2 */
[----:B------:R-:W-:Y:S02]  /*4ee0*/  PRMT R180, RZ, 0x7610, R180 ;  /* 0x00007610ffb47816 */ /* 0x000fe400000000b4 */
[----:B------:R-:W-:Y:S02]  /*4ef0*/  PRMT R182, RZ, 0x7610, R182 ;  /* 0x00007610ffb67816 */ /* 0x000fe400000000b6 */
[----:B------:R-:W-:Y:S01]  /*4f00*/  PRMT R184, RZ, 0x7610, R184 ;  /* 0x00007610ffb87816 */ /* 0x000fe200000000b8 */
[----:B------:R-:W4:Y:S01]  /*4f10*/  @P0 LDG.E.U8 R178, desc[UR22][R10.64] ;  /* 0x000000160ab20981 */ /* 0x000f22000c1e1100 */
[----:B0-----:R-:W-:Y:S02]  /*4f20*/  @P5 IMAD.MOV.U32 R162, RZ, RZ, R148 ;  /* 0x000000ffffa25224 */ /* 0x001fe400078e0094 */
[----:B------:R-:W-:Y:S01]  /*4f30*/  @P5 IMAD.MOV.U32 R163, RZ, RZ, R153 ;  /* 0x000000ffffa35224 */ /* 0x000fe200078e0099 */
[----:B------:R-:W-:Y:S01]  /*4f40*/  PRMT R186, RZ, 0x7610, R186 ;  /* 0x00007610ffba7816 */ /* 0x000fe200000000ba */
[----:B------:R-:W4:Y:S01]  /*4f50*/  @P0 LDG.E.U8 R180, desc[UR22][R12.64] ;  /* 0x000000160cb40981 */ /* 0x000f22000c1e1100 */
[----:B------:R-:W-:-:S02]  /*4f60*/  PRMT R188, RZ, 0x7610, R188 ;  /* 0x00007610ffbc7816 */ /* 0x000fc400000000bc */
[----:B------:R-:W-:Y:S01]  /*4f70*/  PRMT R190, RZ, 0x7610, R190 ;  /* 0x00007610ffbe7816 */ /* 0x000fe200000000be */
[----:B------:R0:W4:Y:S01]  /*4f80*/  @P5 LDG.E.U8 R169, desc[UR22][R162.64] ;  /* 0x00000016a2a95981 */ /* 0x000122000c1e1100 */
[----:B------:R-:W-:Y:S02]  /*4f90*/  PRMT R192, RZ, 0x7610, R192 ;  /* 0x00007610ffc07816 */ /* 0x000fe400000000c0 */
[----:B------:R-:W-:Y:S01]  /*4fa0*/  PRMT R181, RZ, 0x7610, R181 ;  /* 0x00007610ffb57816 */ /* 0x000fe200000000b5 */
[----:B------:R-:W4:Y:S01]  /*4fb0*/  @P0 LDG.E.U8 R182, desc[UR22][R14.64] ;  /* 0x000000160eb60981 */ /* 0x000f22000c1e1100 */
[----:B------:R-:W-:Y:S02]  /*4fc0*/  PRMT R179, RZ, 0x7610, R179 ;  /* 0x00007610ffb37816 */ /* 0x000fe400000000b3 */
[----:B------:R-:W-:Y:S01]  /*4fd0*/  PRMT R177, RZ, 0x7610, R177 ;  /* 0x00007610ffb17816 */ /* 0x000fe200000000b1 */
[----:B------:R-:W4:Y:S01]  /*4fe0*/  @P0 LDG.E.U8 R184, desc[UR22][R16.64] ;  /* 0x0000001610b80981 */ /* 0x000f22000c1e1100 */
[----:B------:R-:W-:Y:S01]  /*4ff0*/  PRMT R175, RZ, 0x7610, R175 ;  /* 0x00007610ffaf7816 */ /* 0x000fe200000000af */
[----:B0-----:R-:W-:Y:S01]  /*5000*/  @P0 IMAD.MOV.U32 R162, RZ, RZ, R132 ;  /* 0x000000ffffa20224 */ /* 0x001fe200078e0084 */
[----:B------:R-:W-:Y:S01]  /*5010*/  PRMT R173, RZ, 0x7610, R173 ;  /* 0x00007610ffad7816 */ /* 0x000fe200000000ad */
[----:B------:R-:W-:Y:S01]  /*5020*/  @P0 IMAD.MOV.U32 R163, RZ, RZ, R5 ;  /* 0x000000ffffa30224 */ /* 0x000fe200078e0005 */
[----:B------:R-:W-:Y:S01]  /*5030*/  PRMT R171, RZ, 0x7610, R171 ;  /* 0x00007610ffab7816 */ /* 0x000fe200000000ab */
[----:B------:R-:W4:Y:S01]  /*5040*/  @P0 LDG.E.U8 R186, desc[UR22][R18.64] ;  /* 0x0000001612ba0981 */ /* 0x000f22000c1e1100 */
[----:B------:R-:W-:-:S02]  /*5050*/  PRMT R252, RZ, 0x7610, R252 ;  /* 0x00007610fffc7816 */ /* 0x000fc400000000fc */
[----:B------:R-:W-:Y:S01]  /*5060*/  PRMT R250, RZ, 0x7610, R250 ;  /* 0x00007610fffa7816 */ /* 0x000fe200000000fa */
[----:B------:R-:W4:Y:S01]  /*5070*/  @P0 LDG.E.U8 R188, desc[UR22][R20.64] ;  /* 0x0000001614bc0981 */ /* 0x000f22000c1e1100 */
[----:B------:R-:W-:Y:S02]  /*5080*/  PRMT R248, RZ, 0x7610, R248 ;  /* 0x00007610fff87816 */ /* 0x000fe400000000f8 */
[----:B------:R-:W-:Y:S01]  /*5090*/  PRMT R246, RZ, 0x7610, R246 ;  /* 0x00007610fff67816 */ /* 0x000fe200000000f6 */
[----:B------:R-:W4:Y:S01]  /*50a0*/  @P0 LDG.E.U8 R190, desc[UR22][R22.64] ;  /* 0x0000001616be0981 */ /* 0x000f22000c1e1100 */
[----:B------:R-:W-:Y:S02]  /*50b0*/  PRMT R244, RZ, 0x7610, R244 ;  /* 0x00007610fff47816 */ /* 0x000fe400000000f4 */
        /* <DEDUP_REMOVED lines=62> */
[----:B------:R-:W-:-:S03]  /*54a0*/  PRMT R215, RZ, 0x7610, R215 ;  /* 0x00007610ffd77816 */ /* 0x000fc600000000d7 */
[----:B------:R-:W4:Y:S04]  /*54b0*/  @P0 LDG.E.U8 R224, desc[UR22][R66.64] ;  /* 0x0000001642e00981 */ /* 0x000f28000c1e1100 */
        /* <DEDUP_REMOVED lines=31> */
[----:B------:R-:W4:Y:S01]  /*56b0*/  @P0 LDG.E.U8 R215, desc[UR22][R162.64] ;  /* 0x00000016a2d70981 */ /* 0x000f22000c1e1100 */
[----:B------:R-:W-:-:S04]  /*56c0*/  SHF.R.S32.HI R159, RZ, 0x7, R3 ;  /* 0x00000007ff9f7819 */ /* 0x000fc80000011403 */
[----:B------:R-:W-:Y:S01]  /*56d0*/  SGXT R159, R159, 0x1 ;  /* 0x000000019f9f781a */ /* 0x000fe20000000200 */
[----:B------:R-:W-:-:S04]  /*56e0*/  @!UP2 UIADD3 UR4, UPT, UPT, -UR8, 0x100000, URZ ;  /* 0x001000000804a890 */ /* 0x000fc8000fffe1ff */
[----:B------:R-:W-:Y:S02]  /*56f0*/  @!UP2 USHF.L.U32 UR5, UR4, 0xb, URZ ;  /* 0x0000000b0405a899 */ /* 0x000fe400080006ff */
[----:B------:R-:W-:Y:S01]  /*5700*/  @!UP2 USHF.L.U32 UR4, UR4, 0x1, URZ ;  /* 0x000000010404a899 */ /* 0x000fe200080006ff */
[----:B------:R-:W-:Y:S01]  /*5710*/  LOP3.LUT R160, R159, 0x90, RZ, 0xc0, !PT ;  /* 0x000000909fa07812 */ /* 0x000fe200078ec0ff */
[----:B------:R-:W-:-:S03]  /*5720*/  VOTEU.ALL UP1, P4 ;  /* 0x0000000000ff7886 */ /* 0x000fc60002020000 */
[----:B------:R-:W-:-:S04]  /*5730*/  LOP3.LUT R159, R160, 0x7f, R3, 0x78, !PT ;  /* 0x0000007fa09f7812 */ /* 0x000fc800078e7803 */
[----:B------:R-:W-:-:S03]  /*5740*/  LOP3.LUT R160, R159, 0x20, RZ, 0x3c, !PT ;  /* 0x000000209fa07812 */ /* 0x000fc600078e3cff */
[----:B------:R0:W1:Y:S01]  /*5750*/  @!UP1 SYNCS.EXCH.64 URZ, [UR11+0x9008], UR4 ;  /* 0x009008040bff95b2 */ /* 0x0000620008000100 */
[----:B-----5:R0:W-:Y:S04]  /*5760*/  STS.U8 [R159+UR11+0x8000], R166 ;  /* 0x008000a69f007988 */ /* 0x0201e8000800000b */
[----:B--2---:R0:W-:Y:S04]  /*5770*/  STS.U8 [R159+UR11+0x8200], R164 ;  /* 0x008200a49f007988 */ /* 0x0041e8000800000b */
[----:B------:R0:W-:Y:S04]  /*5780*/  STS.U8 [R159+UR11+0x8400], R168 ;  /* 0x008400a89f007988 */ /* 0x0001e8000800000b */
[----:B------:R0:W-:Y:S04]  /*5790*/  STS.U8 [R159+UR11+0x8600], R170 ;  /* 0x008600aa9f007988 */ /* 0x0001e8000800000b */
[----:B------:R0:W-:Y:S04]  /*57a0*/  STS.U8 [R160+UR11+0x8300], R161 ;  /* 0x008300a1a0007988 */ /* 0x0001e8000800000b */
[----:B------:R0:W-:Y:S04]  /*57b0*/  STS.U8 [R160+UR11+0x8700], R165 ;  /* 0x008700a5a0007988 */ /* 0x0001e8000800000b */
[----:B---3--:R0:W-:Y:S04]  /*57c0*/  STS.U8 [R160+UR11+0x8100], R167 ;  /* 0x008100a7a0007988 */ /* 0x0081e8000800000b */
[----:B----4-:R0:W-:Y:S04]  /*57d0*/  STS.U8 [R160+UR11+0x8500], R169 ;  /* 0x008500a9a0007988 */ /* 0x0101e8000800000b */
[----:B------:R0:W-:Y:S04]  /*57e0*/  STS.U8 [R159+UR11+0x3f00], R172 ;  /* 0x003f00ac9f007988 */ /* 0x0001e8000800000b */
[----:B------:R0:W-:Y:S04]  /*57f0*/  STS.U8 [R159+UR11], R174 ;  /* 0x000000ae9f007988 */ /* 0x0001e8000800000b */
[----:B------:R0:W-:Y:S04]  /*5800*/  STS.U8 [R159+UR11+0x100], R176 ;  /* 0x000100b09f007988 */ /* 0x0001e8000800000b */
        /* <DEDUP_REMOVED lines=60> */
[----:B------:R0:W-:Y:S01]  /*5bd0*/  STS.U8 [R159+UR11+0x3e00], R215 ;  /* 0x003e00d79f007988 */ /* 0x0001e2000800000b */
[----:B-1----:R1:W-:Y:S06]  /*5be0*/  MEMBAR.ALL.CTA ;  /* 0x0000000000007992 */ /* 0x0023ec0000008000 */
[----:B-1----:R-:W1:Y:S01]  /*5bf0*/  FENCE.VIEW.ASYNC.S ;  /* 0x00000000000073c6 */ /* 0x002e620000000000 */
[----:B------:R-:W-:-:S04]  /*5c00*/  UISETP.NE.U32.AND UP1, UPT, UR9, URZ, UPT ;  /* 0x000000ff0900728c */ /* 0x000fc8000bf25070 */
[----:B------:R-:W-:Y:S02]  /*5c10*/  UISETP.LT.OR UP2, UPT, UR27, 0x20, UP1 ;  /* 0x000000201b00788c */ /* 0x000fe40008f41670 */
[----:B------:R-:W-:Y:S01]  /*5c20*/  UISETP.GE.AND UP3, UPT, UR27, 0x40, UPT ;  /* 0x000000401b00788c */ /* 0x000fe2000bf66270 */
[----:B-1----:R-:W-:Y:S06]  /*5c30*/  BAR.SYNC.DEFER_BLOCKING 0x0 ;  /* 0x0000000000007b1d */ /* 0x002fec0000010000 */
[----:B0-----:R-:W-:Y:S05]  /*5c40*/  BRA.U UP2, `(.L_x_6) ;  /* 0x00000001025c7547 */ /* 0x001fea000b800000 */
[----:B------:R-:W-:Y:S02]  /*5c50*/  UIADD3 UR4, UPT, UPT, UR11, 0x8000, URZ ;  /* 0x000080000b047890 */ /* 0x000fe4000fffe0ff */
[----:B------:R-:W-:Y:S02]  /*5c60*/  USHF.R.U32.HI UR6, URZ, 0x4, UR11 ;  /* 0x00000004ff067899 */ /* 0x000fe4000801160b */
[----:B------:R-:W-:Y:S02]  /*5c70*/  USHF.R.U32.HI UR4, URZ, 0x4, UR4 ;  /* 0x00000004ff047899 */ /* 0x000fe40008011604 */
[----:B------:R-:W-:Y:S01]  /*5c80*/  USGXT.U32 UR6, UR6, 0xe ;  /* 0x0000000e0606789a */ /* 0x000fe20008000000 */
[----:B------:R-:W-:Y:S01]  /*5c90*/  UMOV UR14, 0xfffffe00 ;  /* 0xfffffe00000e7882 */ /* 0x000fe20000000000 */
[----:B------:R-:W-:Y:S01]  /*5ca0*/  UMOV UR15, 0x3fffbfef ;  /* 0x3fffbfef000f7882 */ /* 0x000fe20000000000 */
[----:B------:R-:W-:Y:S01]  /*5cb0*/  UMOV UR7, URZ ;  /* 0x000000ff00077c82 */ /* 0x000fe20008000000 */
[----:B------:R-:W-:-:S02]  /*5cc0*/  USGXT.U32 UR8, UR4, 0xe ;  /* 0x0000000e0408789a */ /* 0x000fc40008000000 */
[----:B------:R-:W-:Y:S02]  /*5cd0*/  UIADD3 UR16, UPT, UPT, UR10, 0x100000, URZ ;  /* 0x001000000a107890 */ /* 0x000fe4000fffe0ff */
[----:B------:R-:W-:Y:S01]  /*5ce0*/  UIADD3.64 UR14, UPT, UPT, UR6, -UR14, URZ ;  /* 0x8000000e060e7297 */ /* 0x000fe2000fffe0ff */
[----:B------:R-:W-:Y:S01]  /*5cf0*/  UMOV UR18, 0x0 ;  /* 0x0000000000127882 */ /* 0x000fe20000000000 */
[----:B------:R-:W-:Y:S01]  /*5d00*/  UMOV UR19, 0x4408010 ;  /* 0x0440801000137882 */ /* 0x000fe20000000000 */
[----:B------:R-:W-:Y:S01]  /*5d10*/  UMOV UR4, UR13 ;  /* 0x0000000d00047c82 */ /* 0x000fe20008000000 */
[----:B------:R-:W-:Y:S01]  /*5d20*/  UMOV UR5, URZ ;  /* 0x000000ff00057c82 */ /* 0x000fe20008000000 */
[----:B------:R-:W-:Y:S01]  /*5d30*/  UMOV UR7, 0xc0004010 ;  /* 0xc000401000077882 */ /* 0x000fe20000000000 */
[----:B------:R-:W-:Y:S01]  /*5d40*/  UMOV UR9, 0x80004020 ;  /* 0x8000402000097882 */ /* 0x000fe20000000000 */
[----:B------:R-:W-:Y:S01]  /*5d50*/  UMOV UR20, 0x0 ;  /* 0x0000000000147882 */ /* 0x000fe20000000000 */
[----:B------:R-:W-:Y:S01]  /*5d60*/  UMOV UR21, 0x4408010 ;  /* 0x0440801000157882 */ /* 0x000fe20000000000 */
[----:B------:R-:W-:Y:S01]  /*5d70*/  UMOV UR4, UR4 ;  /* 0x0000000400047c82 */ /* 0x000fe20008000000 */
[----:B------:R0:W-:Y:S01]  /*5d80*/  UTCQMMA gdesc[UR8], gdesc[UR6], tmem[UR10], tmem[UR18], idesc[UR19], !UPT ;  /* 0x00ff1206080075ea */ /* 0x0001e2000f80030a */
[----:B------:R0:W-:Y:S01]  /*5d90*/  UTCQMMA gdesc[UR8], gdesc[UR14], tmem[UR16], tmem[UR20], idesc[UR21], !UPT ;  /* 0x00ff140e080075ea */ /* 0x0001e2000f800310 */
[----:B------:R0:W-:Y:S01]  /*5da0*/  UTCBAR [UR4], URZ ;  /* 0x000000ff040073e9 */ /* 0x0001e200080000ff */
[----:B------:R-:W-:Y:S01]  /*5db0*/  NOP ;  /* 0x0000000000007918 */ /* 0x000fe20000000000 */
.L_x_6:
[----:B0-----:R-:W-:Y:S01]  /*5dc0*/  UMOV UR4, URZ ;  /* 0x000000ff00047c82 */ /* 0x001fe20008000000 */
[----:B------:R-:W-:Y:S05]  /*5dd0*/  BRA.U !UP3, `(.L_x_7) ;  /* 0x0000001d0b0c7547 */ /* 0x000fea000b800000 */
[----:B------:R-:W-:Y:S01]  /*5de0*/  USHF.R.S32.HI UR4, URZ, 0x1f, UR27 ;  /* 0x0000001fff047899 */ /* 0x000fe2000801141b */
[----:B------:R-:W-:Y:S01]  /*5df0*/  IMAD.SHL.U32 R161, R128, 0x20, RZ ;  /* 0x0000002080a17824 */ /* 0x000fe200078e00ff */
[----:B------:R-:W-:Y:S01]  /*5e00*/  UIADD3 UR6, UPT, UPT, UR11, 0x4000, URZ ;  /* 0x000040000b067890 */ /* 0x000fe2000fffe0ff */
[----:B------:R-:W-:Y:S01]  /*5e10*/  IMAD.SHL.U32 R163, R129, 0x20, RZ ;  /* 0x0000002081a37824 */ /* 0x000fe200078e00ff */
[----:B------:R-:W-:Y:S01]  /*5e20*/  ULEA.HI UR4, UR4, UR27, URZ, 0x5 ;  /* 0x0000001b04047291 */ /* 0x000fe2000f8f28ff */
[----:B------:R-:W-:Y:S01]  /*5e30*/  IMAD.MOV.U32 R128, RZ, RZ, RZ ;  /* 0x000000ffff807224 */ /* 0x000fe200078e00ff */
[----:B------:R-:W-:Y:S01]  /*5e40*/  UIADD3 UR5, UPT, UPT, UR11, 0x8800, URZ ;  /* 0x000088000b057890 */ /* 0x000fe2000fffe0ff */
[----:B------:R-:W-:Y:S01]  /*5e50*/  SHF.R.S32.HI R162, RZ, 0x1f, R161 ;  /* 0x0000001fffa27819 */ /* 0x000fe200000114a1 */
[----:B------:R-:W-:Y:S01]  /*5e60*/  USHF.R.S32.HI UR4, URZ, 0x5, UR4 ;  /* 0x00000005ff047899 */ /* 0x000fe20008011404 */
[----:B------:R-:W-:Y:S01]  /*5e70*/  SHF.R.S32.HI R164, RZ, 0x1f, R163 ;  /* 0x0000001fffa47819 */ /* 0x000fe200000114a3 */
[----:B------:R-:W-:-:S02]  /*5e80*/  USHF.R.U32.HI UR6, URZ, 0x4, UR6 ;  /* 0x00000004ff067899 */ /* 0x000fc40008011606 */
[----:B------:R-:W-:Y:S02]  /*5e90*/  UISETP.LT.AND UP2, UPT, UR4, 0x2, UPT ;  /* 0x000000020400788c */ /* 0x000fe4000bf41270 */
[----:B------:R-:W-:Y:S02]  /*5ea0*/  USHF.R.U32.HI UR5, URZ, 0x4, UR5 ;  /* 0x00000004ff057899 */ /* 0x000fe40008011605 */
[----:B------:R-:W-:Y:S02]  /*5eb0*/  USGXT.U32 UR6, UR6, 0xe ;  /* 0x0000000e0606789a */ /* 0x000fe40008000000 */
[----:B------:R-:W-:Y:S01]  /*5ec0*/  USEL UR4, UR4, 0x2, !UP2 ;  /* 0x0000000204047887 */ /* 0x000fe2000d000000 */
[----:B------:R-:W-:Y:S01]  /*5ed0*/  UMOV UR16, 0xfffffe00 ;  /* 0xfffffe0000107882 */ /* 0x000fe20000000000 */
[----:B------:R-:W-:Y:S01]  /*5ee0*/  UMOV UR17, 0x3fffbfef ;  /* 0x3fffbfef00117882 */ /* 0x000fe20000000000 */
[----:B------:R-:W-:Y:S01]  /*5ef0*/  UMOV UR7, URZ ;  /* 0x000000ff00077c82 */ /* 0x000fe20008000000 */
[----:B------:R-:W-:-:S02]  /*5f00*/  USGXT.U32 UR14, UR5, 0xe ;  /* 0x0000000e050e789a */ /* 0x000fc40008000000 */
[----:B------:R-:W-:Y:S02]  /*5f10*/  UIADD3 UR25, UPT, UPT, UR25, -0x20, URZ ;  /* 0xffffffe019197890 */ /* 0x000fe4000fffe0ff */
[----:B------:R-:W-:Y:S02]  /*5f20*/  UIADD3.64 UR16, UPT, UPT, UR6, -UR16, URZ ;  /* 0x8000001006107297 */ /* 0x000fe4000fffe0ff */
[----:B------:R-:W-:Y:S01]  /*5f30*/  UIADD3 UR24, UPT, UPT, UR4, -0x1, URZ ;  /* 0xffffffff04187890 */ /* 0x000fe2000fffe0ff */
[----:B------:R-:W-:Y:S01]  /*5f40*/  UMOV UR26, 0x1 ;  /* 0x00000001001a7882 */ /* 0x000fe20000000000 */
[----:B------:R-:W-:Y:S01]  /*5f50*/  UMOV UR5, URZ ;  /* 0x000000ff00057c82 */ /* 0x000fe20008000000 */
[----:B------:R-:W-:-:S09]  /*5f60*/  UMOV UR15, 0x80004020 ;  /* 0x80004020000f7882 */ /* 0x000fd20000000000 */
.L_x_10:
[C---:B------:R-:W-:Y:S01]  /*5f70*/  IADD3 R134, P5, PT, R163.reuse, R134, RZ ;  /* 0x00000086a3867210 */ /* 0x040fe20007fbe0ff */
[----:B------:R-:W-:Y:S01]  /*5f80*/  IMAD.U32 R128, R128, -0x80000000, RZ ;  /* 0x8000000080807824 */ /* 0x000fe200078e00ff */
[C---:B------:R-:W-:Y:S02]  /*5f90*/  IADD3 R132, P1, PT, R163.reuse, R132, RZ ;  /* 0x00000084a3847210 */ /* 0x040fe40007f3e0ff */
[C---:B------:R-:W-:Y:S01]  /*5fa0*/  IADD3 R122, P6, PT, R163.reuse, R122, RZ ;  /* 0x0000007aa37a7210 */ /* 0x040fe20007fde0ff */
[C---:B------:R-:W-:Y:S01]  /*5fb0*/  IMAD.X R139, R164.reuse, 0x1, R139, P5 ;  /* 0x00000001a48b7824 */ /* 0x040fe200028e068b */
        /* <DEDUP_REMOVED lines=73> */
[----:B------:R-:W0:Y:S01]  /*6450*/  SYNCS.PHASECHK.TRANS64.TRYWAIT P5, [UR13], R128 ;  /* 0x00000080ff0075a7 */ /* 0x000e2200080a110d */
        /* <DEDUP_REMOVED lines=40> */
[----:B------:R-:W-:Y:S01]  /*66e0*/  IADD3 R12, P1, PT, R163, R12, RZ ;  /* 0x0000000ca30c7210 */ /* 0x000fe20007f3e0ff */
[C---:B------:R-:W-:Y:S01]  /*66f0*/  IMAD.X R21, R164.reuse, 0x1, R21, P3 ;  /* 0x00000001a4157824 */ /* 0x040fe200018e0615 */
[----:B------:R-:W-:Y:S01]  /*6700*/  IADD3 R150, P6, PT, R161, R150, RZ ;  /* 0x00000096a1967210 */ /* 0x000fe20007fde0ff */
[C---:B------:R-:W-:Y:S01]  /*6710*/  IMAD.X R19, R164.reuse, 0x1, R19, P0 ;  /* 0x00000001a4137824 */ /* 0x040fe200000e0613 */
[C---:B------:R-:W-:Y:S01]  /*6720*/  IADD3 R10, P3, PT, R163.reuse, R10, RZ ;  /* 0x0000000aa30a7210 */ /* 0x040fe20007f7e0ff */
[C---:B------:R-:W-:Y:S01]  /*6730*/  IMAD.X R17, R164.reuse, 0x1, R17, P2 ;  /* 0x00000001a4117824 */ /* 0x040fe200010e0611 */
[C---:B------:R-:W-:Y:S01]  /*6740*/  IADD3 R8, P0, PT, R163.reuse, R8, RZ ;  /* 0x00000008a3087210 */ /* 0x040fe20007f1e0ff */
[----:B------:R-:W-:Y:S01]  /*6750*/  IMAD.X R13, R164, 0x1, R13, P1 ;  /* 0x00000001a40d7824 */ /* 0x000fe200008e060d */
[----:B------:R-:W-:Y:S01]  /*6760*/  IADD3 R6, P2, PT, R163, R6, RZ ;  /* 0x00000006a3067210 */ /* 0x000fe20007f5e0ff */
[----:B------:R-:W-:Y:S01]  /*6770*/  IMAD.X R155, R162, 0x1, R155, P6 ;  /* 0x00000001a29b7824 */ /* 0x000fe200030e069b */
[C---:B------:R-:W-:Y:S01]  /*6780*/  IADD3 R142, P1, PT, R161.reuse, R142, RZ ;  /* 0x0000008ea18e7210 */ /* 0x040fe20007f3e0ff */
[C---:B------:R-:W-:Y:S01]  /*6790*/  IMAD.X R11, R164.reuse, 0x1, R11, P3 ;  /* 0x00000001a40b7824 */ /* 0x040fe200018e060b */
[C---:B------:R-:W-:Y:S01]  /*67a0*/  IADD3 R138, P6, PT, R161.reuse, R138, RZ ;  /* 0x0000008aa18a7210 */ /* 0x040fe20007fde0ff */
[C---:B------:R-:W-:Y:S01]  /*67b0*/  IMAD.X R9, R164.reuse, 0x1, R9, P0 ;  /* 0x00000001a4097824 */ /* 0x040fe200000e0609 */
[C---:B------:R-:W-:Y:S01]  /*67c0*/  IADD3 R148, P3, PT, R161.reuse, R148, RZ ;  /* 0x00000094a1947210 */ /* 0x040fe20007f7e0ff */
[----:B------:R-:W-:Y:S01]  /*67d0*/  IMAD.X R7, R164, 0x1, R7, P2 ;  /* 0x00000001a4077824 */ /* 0x000fe200010e0607 */
        /* <DEDUP_REMOVED lines=8> */
[----:B------:R-:W-:Y:S01]  /*6860*/  ISETP.GE.AND P3, PT, R133, UR25, PT ;  /* 0x0000001985007c0c */ /* 0x000fe2000bf66270 */
[C---:B------:R-:W-:Y:S01]  /*6870*/  IMAD.X R149, R162.reuse, 0x1, R149, P2 ;  /* 0x00000001a2957824 */ /* 0x040fe200010e0695 */
[----:B------:R-:W-:Y:S01]  /*6880*/  ISETP.GE.AND P0, PT, R157, UR25, PT ;  /* 0x000000199d007c0c */ /* 0x000fe2000bf06270 */
[----:B------:R-:W-:Y:S01]  /*6890*/  IMAD.X R151, R162, 0x1, R151, P1 ;  /* 0x00000001a2977824 */ /* 0x000fe200008e0697 */
[----:B------:R-:W-:Y:S01]  /*68a0*/  ISETP.GE.AND P2, PT, R152, UR25, PT ;  /* 0x0000001998007c0c */ /* 0x000fe2000bf46270 */
[----:B------:R-:W-:Y:S01]  /*68b0*/  IMAD.X R141, R162, 0x1, R141, P6 ;  /* 0x00000001a28d7824 */ /* 0x000fe200030e068d */
[----:B------:R-:W-:Y:S01]  /*68c0*/  PRMT R166, RZ, 0x7610, R166 ;  /* 0x00007610ffa67816 */ /* 0x000fe200000000a6 */
[----:B0-----:R-:W-:Y:S10]  /*68d0*/  @!P5 BRA `(.L_x_8) ;  /* 0x0000006800fcd947 */ /* 0x001ff40003800000 */
.L_x_16:
[----:B------:R-:W-:Y:S01]  /*68e0*/  @!P3 IMAD.MOV.U32 R128, RZ, RZ, R136 ;  /* 0x000000ffff80b224 */ /* 0x000fe200078e0088 */
[----:B------:R-:W-:Y:S01]  /*68f0*/  ISETP.GE.AND P1, PT, R135, UR25, PT ;  /* 0x0000001987007c0c */ /* 0x000fe2000bf26270 */
[----:B------:R-:W-:Y:S01]  /*6900*/  @!P3 IMAD.MOV.U32 R129, RZ, RZ, R141 ;  /* 0x000000ffff81b224 */ /* 0x000fe200078e008d */
[----:B------:R-:W-:-:S04]  /*6910*/  PRMT R165, RZ, 0x7610, R165 ;  /* 0x00007610ffa57816 */ /* 0x000fc800000000a5 */
[----:B------:R0:W2:Y:S01]  /*6920*/  @!P3 LDG.E.U8 R166, desc[UR22][R128.64] ;  /* 0x0000001680a6b981 */ /* 0x0000a2000c1e1100 */
[----:B------:R-:W-:Y:S02]  /*6930*/  ISETP.GE.AND P3, PT, R154, UR25, PT ;  /* 0x000000199a007c0c */ /* 0x000fe4000bf66270 */
[----:B------:R-:W-:Y:S01]  /*6940*/  PRMT R168, RZ, 0x7610, R168 ;  /* 0x00007610ffa87816 */ /* 0x000fe200000000a8 */
[----:B0-----:R-:W-:Y:S02]  /*6950*/  @!P0 IMAD.MOV.U32 R128, RZ, RZ, R146 ;  /* 0x000000ffff808224 */ /* 0x001fe400078e0092 */
[----:B------:R-:W-:-:S05]  /*6960*/  @!P0 IMAD.MOV.U32 R129, RZ, RZ, R151 ;  /* 0x000000ffff818224 */ /* 0x000fca00078e0097 */
[----:B------:R0:W3:Y:S01]  /*6970*/  @!P0 LDG.E.U8 R165, desc[UR22][R128.64] ;  /* 0x0000001680a58981 */ /* 0x0000e2000c1e1100 */
[----:B------:R-:W-:Y:S02]  /*6980*/  ISETP.GE.AND P0, PT, R158, UR25, PT ;  /* 0x000000199e007c0c */ /* 0x000fe4000bf06270 */
[----:B------:R-:W-:Y:S01]  /*6990*/  PRMT R167, RZ, 0x7610, R167 ;  /* 0x00007610ffa77816 */ /* 0x000fe200000000a7 */
[----:B0-----:R-:W-:Y:S02]  /*69a0*/  @!P2 IMAD.MOV.U32 R128, RZ, RZ, R138 ;  /* 0x000000ffff80a224 */ /* 0x001fe400078e008a */
[----:B------:R-:W-:-:S05]  /*69b0*/  @!P2 IMAD.MOV.U32 R129, RZ, RZ, R143 ;  /* 0x000000ffff81a224 */ /* 0x000fca00078e008f */
[----:B------:R0:W4:Y:S01]  /*69c0*/  @!P2 LDG.E.U8 R168, desc[UR22][R128.64] ;  /* 0x0000001680a8a981 */ /* 0x000122000c1e1100 */
[----:B------:R-:W-:Y:S02]  /*69d0*/  ISETP.GE.AND P2, PT, R156, UR25, PT ;  /* 0x000000199c007c0c */ /* 0x000fe4000bf46270 */
[----:B------:R-:W-:Y:S02]  /*69e0*/  PRMT R170, RZ, 0x7610, R170 ;  /* 0x00007610ffaa7816 */ /* 0x000fe400000000aa */
[----:B------:R-:W-:Y:S01]  /*69f0*/  ISETP.GE.AND P5, PT, R137, UR25, PT ;  /* 0x0000001989007c0c */ /* 0x000fe2000bfa6270 */
[----:B0-----:R-:W-:Y:S02]  /*6a00*/  @!P1 IMAD.MOV.U32 R128, RZ, RZ, R144 ;  /* 0x000000ffff809224 */ /* 0x001fe400078e0090 */
[----:B------:R-:W-:-:S05]  /*6a10*/  @!P1 IMAD.MOV.U32 R129, RZ, RZ, R149 ;  /* 0x000000ffff819224 */ /* 0x000fca00078e0095 */
[----:B------:R0:W5:Y:S01]  /*6a20*/  @!P1 LDG.E.U8 R167, desc[UR22][R128.64] ;  /* 0x0000001680a79981 */ /* 0x000162000c1e1100 */
[----:B------:R-:W-:Y:S02]  /*6a30*/  PRMT R169, RZ, 0x7610, R169 ;  /* 0x00007610ffa97816 */ /* 0x000fe400000000a9 */
[----:B------:R-:W-:Y:S02]  /*6a40*/  PRMT R172, RZ, 0x7610, R172 ;  /* 0x00007610ffac7816 */ /* 0x000fe400000000ac */
[----:B------:R-:W-:Y:S02]  /*6a50*/  PRMT R171, RZ, 0x7610, R171 ;  /* 0x00007610ffab7816 */ /* 0x000fe400000000ab */
[----:B------:R-:W-:Y:S01]  /*6a60*/  ISETP.GE.AND P1, PT, R4, UR25, PT ;  /* 0x0000001904007c0c */ /* 0x000fe2000bf26270 */
[----:B0-----:R-:W-:Y:S02]  /*6a70*/  @!P3 IMAD.MOV.U32 R128, RZ, RZ, R140 ;  /* 0x000000ffff80b224 */ /* 0x001fe400078e008c */
[----:B------:R-:W-:-:S05]  /*6a80*/  @!P3 IMAD.MOV.U32 R129, RZ, RZ, R145 ;  /* 0x000000ffff81b224 */ /* 0x000fca00078e0091 */
[----:B------:R0:W2:Y:S02]  /*6a90*/  @!P3 LDG.E.U8 R170, desc[UR22][R128.64] ;  /* 0x0000001680aab981 */ /* 0x0000a4000c1e1100 */
[----:B0-----:R-:W-:Y:S02]  /*6aa0*/  @!P0 IMAD.MOV.U32 R128, RZ, RZ, R148 ;  /* 0x000000ffff808224 */ /* 0x001fe400078e0094 */
[----:B------:R-:W-:-:S05]  /*6ab0*/  @!P0 IMAD.MOV.U32 R129, RZ, RZ, R153 ;  /* 0x000000ffff818224 */ /* 0x000fca00078e0099 */
[----:B------:R0:W2:Y:S02]  /*6ac0*/  @!P0 LDG.E.U8 R169, desc[UR22][R128.64] ;  /* 0x0000001680a98981 */ /* 0x0000a4000c1e1100 */
[----:B0-----:R-:W-:Y:S02]  /*6ad0*/  @!P2 IMAD.MOV.U32 R128, RZ, RZ, R142 ;  /* 0x000000ffff80a224 */ /* 0x001fe400078e008e */
[----:B------:R-:W-:-:S05]  /*6ae0*/  @!P2 IMAD.MOV.U32 R129, RZ, RZ, R147 ;  /* 0x000000ffff81a224 */ /* 0x000fca00078e0093 */
[----:B------:R0:W3:Y:S01]  /*6af0*/  @!P2 LDG.E.U8 R172, desc[UR22][R128.64] ;  /* 0x0000001680aca981 */ /* 0x0000e2000c1e1100 */
[----:B------:R-:W-:Y:S01]  /*6b00*/  PRMT R174, RZ, 0x7610, R174 ;  /* 0x00007610ffae7816 */ /* 0x000fe200000000ae */
[----:B0-----:R-:W-:Y:S02]  /*6b10*/  @!P5 IMAD.MOV.U32 R128, RZ, RZ, R150 ;  /* 0x000000ffff80d224 */ /* 0x001fe400078e0096 */
[----:B------:R-:W-:-:S05]  /*6b20*/  @!P5 IMAD.MOV.U32 R129, RZ, RZ, R155 ;  /* 0x000000ffff81d224 */ /* 0x000fca00078e009b */
[----:B------:R0:W5:Y:S01]  /*6b30*/  @!P5 LDG.E.U8 R171, desc[UR22][R128.64] ;  /* 0x0000001680abd981 */ /* 0x000162000c1e1100 */
[----:B------:R-:W-:Y:S01]  /*6b40*/  PRMT R176, RZ, 0x7610, R176 ;  /* 0x00007610ffb07816 */ /* 0x000fe200000000b0 */
[----:B------:R-:W-:Y:S01]  /*6b50*/  BAR.SYNC.DEFER_BLOCKING 0x0 ;  /* 0x0000000000007b1d */ /* 0x000fe20000010000 */
[----:B------:R-:W-:Y:S01]  /*6b60*/  PRMT R215, RZ, 0x7610, R215 ;  /* 0x00007610ffd77816 */ /* 0x000fe200000000d7 */
[----:B0-----:R-:W-:Y:S02]  /*6b70*/  @!P1 IMAD.MOV.U32 R128, RZ, RZ, R130 ;  /* 0x000000ffff809224 */ /* 0x001fe400078e0082 */
[----:B------:R-:W-:Y:S01]  /*6b80*/  @!P1 IMAD.MOV.U32 R129, RZ, RZ, R131 ;  /* 0x000000ffff819224 */ /* 0x000fe200078e0083 */
[----:B------:R-:W-:Y:S02]  /*6b90*/  PRMT R217, RZ, 0x7610, R217 ;  /* 0x00007610ffd97816 */ /* 0x000fe400000000d9 */
[----:B------:R-:W-:Y:S02]  /*6ba0*/  PRMT R178, RZ, 0x7610, R178 ;  /* 0x00007610ffb27816 */ /* 0x000fe400000000b2 */
[----:B------:R-:W-:-:S02]  /*6bb0*/  PRMT R180, RZ, 0x7610, R180 ;  /* 0x00007610ffb47816 */ /* 0x000fc400000000b4 */
[----:B------:R-:W-:Y:S02]  /*6bc0*/  PRMT R182, RZ, 0x7610, R182 ;  /* 0x00007610ffb67816 */ /* 0x000fe400000000b6 */
[----:B------:R-:W-:Y:S01]  /*6bd0*/  PRMT R184, RZ, 0x7610, R184 ;  /* 0x00007610ffb87816 */ /* 0x000fe200000000b8 */
[----:B------:R0:W5:Y:S01]  /*6be0*/  @!P1 LDG.E.U8 R215, desc[UR22][R128.64] ;  /* 0x0000001680d79981 */ /* 0x000162000c1e1100 */
[----:B------:R-:W-:Y:S02]  /*6bf0*/  PRMT R186, RZ, 0x7610, R186 ;  /* 0x00007610ffba7816 */ /* 0x000fe400000000ba */
[----:B------:R-:W-:Y:S01]  /*6c00*/  PRMT R189, RZ, 0x7610, R189 ;  /* 0x00007610ffbd7816 */ /* 0x000fe200000000bd */
[----:B------:R-:W5:Y:S01]  /*6c10*/  @!P1 LDG.E.U8 R174, desc[UR22][R6.64] ;  /* 0x0000001606ae9981 */ /* 0x000f62000c1e1100 */
[----:B------:R-:W-:Y:S02]  /*6c20*/  PRMT R187, RZ, 0x7610, R187 ;  /* 0x00007610ffbb7816 */ /* 0x000fe400000000bb */
[----:B------:R-:W-:Y:S01]  /*6c30*/  PRMT R185, RZ, 0x7610, R185 ;  /* 0x00007610ffb97816 */ /* 0x000fe200000000b9 */
[----:B------:R-:W5:Y:S01]  /*6c40*/  @!P1 LDG.E.U8 R176, desc[UR22][R8.64] ;  /* 0x0000001608b09981 */ /* 0x000f62000c1e1100 */
[----:B0-----:R-:W-:-:S02]  /*6c50*/  @!P1 IMAD.MOV.U32 R128, RZ, RZ, R132 ;  /* 0x000000ffff809224 */ /* 0x001fc400078e0084 */
[----:B------:R-:W-:Y:S01]  /*6c60*/  @!P1 IMAD.MOV.U32 R129, RZ, RZ, R5 ;  /* 0x000000ffff819224 */ /* 0x000fe200078e0005 */
[----:B------:R-:W-:Y:S01]  /*6c70*/  PRMT R183, RZ, 0x7610, R183 ;  /* 0x00007610ffb77816 */ /* 0x000fe200000000b7 */
[----:B------:R-:W5:Y:S01]  /*6c80*/  @!P1 LDG.E.U8 R178, desc[UR22][R10.64] ;  /* 0x000000160ab29981 */ /* 0x000f62000c1e1100 */
[----:B------:R-:W-:Y:S02]  /*6c90*/  PRMT R181, RZ, 0x7610, R181 ;  /* 0x00007610ffb57816 */ /* 0x000fe400000000b5 */
[----:B------:R-:W-:Y:S01]  /*6ca0*/  PRMT R179, RZ, 0x7610, R179 ;  /* 0x00007610ffb37816 */ /* 0x000fe200000000b3 */
[----:B------:R0:W5:Y:S01]  /*6cb0*/  @!P1 LDG.E.U8 R217, desc[UR22][R128.64] ;  /* 0x0000001680d99981 */ /* 0x000162000c1e1100 */
[----:B------:R-:W-:Y:S02]  /*6cc0*/  PRMT R177, RZ, 0x7610, R177 ;  /* 0x00007610ffb17816 */ /* 0x000fe400000000b1 */
[----:B------:R-:W-:Y:S01]  /*6cd0*/  PRMT R175, RZ, 0x7610, R175 ;  /* 0x00007610ffaf7816 */ /* 0x000fe200000000af */
[----:B------:R-:W5:Y:S01]  /*6ce0*/  @!P1 LDG.E.U8 R180, desc[UR22][R12.64] ;  /* 0x000000160cb49981 */ /* 0x000f62000c1e1100 */
[----:B------:R-:W-:-:S02]  /*6cf0*/  PRMT R173, RZ, 0x7610, R173 ;  /* 0x00007610ffad7816 */ /* 0x000fc400000000ad */
[----:B------:R-:W-:Y:S01]  /*6d00*/  PRMT R252, RZ, 0x7610, R252 ;  /* 0x00007610fffc7816 */ /* 0x000fe200000000fc */
[----:B------:R-:W5:Y:S01]  /*6d10*/  @!P1 LDG.E.U8 R182, desc[UR22][R14.64] ;  /* 0x000000160eb69981 */ /* 0x000f62000c1e1100 */
[----:B------:R-:W-:Y:S01]  /*6d20*/  PRMT R250, RZ, 0x7610, R250 ;  /* 0x00007610fffa7816 */ /* 0x000fe200000000fa */
[----:B0-----:R-:W-:Y:S01]  /*6d30*/  @!P1 IMAD.MOV.U32 R128, RZ, RZ, R134 ;  /* 0x000000ffff809224 */ /* 0x001fe200078e0086 */
[----:B------:R-:W-:Y:S01]  /*6d40*/  PRMT R248, RZ, 0x7610, R248 ;  /* 0x00007610fff87816 */ /* 0x000fe200000000f8 */
[----:B------:R-:W-:Y:S01]  /*6d50*/  @!P1 IMAD.MOV.U32 R129, RZ, RZ, R139 ;  /* 0x000000ffff819224 */ /* 0x000fe200078e008b */
[----:B------:R-:W-:Y:S01]  /*6d60*/  PRMT R246, RZ, 0x7610, R246 ;  /* 0x00007610fff67816 */ /* 0x000fe200000000f6 */
[----:B------:R-:W5:Y:S01]  /*6d70*/  @!P1 LDG.E.U8 R184, desc[UR22][R16.64] ;  /* 0x0000001610b89981 */ /* 0x000f62000c1e1100 */
[----:B------:R-:W-:Y:S02]  /*6d80*/  PRMT R244, RZ, 0x7610, R244 ;  /* 0x00007610fff47816 */ /* 0x000fe400000000f4 */
[----:B------:R-:W-:Y:S01]  /*6d90*/  PRMT R242, RZ, 0x7610, R242 ;  /* 0x00007610fff27816 */ /* 0x000fe200000000f2 */
[----:B------:R-:W5:Y:S01]  /*6da0*/  @!P1 LDG.E.U8 R186, desc[UR22][R18.64] ;  /* 0x0000001612ba9981 */ /* 0x000f62000c1e1100 */
[----:B------:R-:W-:-:S02]  /*6db0*/  PRMT R240, RZ, 0x7610, R240 ;  /* 0x00007610fff07816 */ /* 0x000fc400000000f0 */
[----:B------:R-:W-:Y:S01]  /*6dc0*/  PRMT R238, RZ, 0x7610, R238 ;  /* 0x00007610ffee7816 */ /* 0x000fe200000000ee */
[----:B------:R-:W5:Y:S01]  /*6dd0*/  @!P1 LDG.E.U8 R189, desc[UR22][R20.64] ;  /* 0x0000001614bd9981 */ /* 0x000f62000c1e1100 */
[----:B------:R-:W-:Y:S02]  /*6de0*/  PRMT R236, RZ, 0x7610, R236 ;  /* 0x00007610ffec7816 */ /* 0x000fe400000000ec */
        /* <DEDUP_REMOVED lines=55> */
[----:B------:R-:W5:Y:S04]  /*7160*/  @!P1 LDG.E.U8 R232, desc[UR22][R58.64] ;  /* 0x000000163ae89981 */ /* 0x000f68000c1e1100 */
        /* <DEDUP_REMOVED lines=35> */
[----:B--2---:R0:W-:Y:S04]  /*73a0*/  STS.U8 [R159+UR11+0x8800], R166 ;  /* 0x008800a69f007988 */ /* 0x0041e8000800000b */
[----:B----4-:R0:W-:Y:S04]  /*73b0*/  STS.U8 [R159+UR11+0x8a00], R168 ;  /* 0x008a00a89f007988 */ /* 0x0101e8000800000b */
[----:B------:R0:W-:Y:S04]  /*73c0*/  STS.U8 [R159+UR11+0x8c00], R170 ;  /* 0x008c00aa9f007988 */ /* 0x0001e8000800000b */
[----:B---3--:R0:W-:Y:S04]  /*73d0*/  STS.U8 [R159+UR11+0x8e00], R172 ;  /* 0x008e00ac9f007988 */ /* 0x0081e8000800000b */
[----:B------:R0:W-:Y:S04]  /*73e0*/  STS.U8 [R160+UR11+0x8900], R165 ;  /* 0x008900a5a0007988 */ /* 0x0001e8000800000b */
[----:B-----5:R0:W-:Y:S04]  /*73f0*/  STS.U8 [R160+UR11+0x8b00], R167 ;  /* 0x008b00a7a0007988 */ /* 0x0201e8000800000b */
        /* <DEDUP_REMOVED lines=66> */
[----:B------:R1:W-:Y:S06]  /*7820*/  MEMBAR.ALL.CTA ;  /* 0x0000000000007992 */ /* 0x0003ec0000008000 */
[----:B-1----:R-:W1:Y:S01]  /*7830*/  FENCE.VIEW.ASYNC.S ;  /* 0x00000000000073c6 */ /* 0x002e620000000000 */
[----:B------:R-:W-:Y:S01]  /*7840*/  ULEA UR13, UR26, UR11, 0x3 ;  /* 0x0000000b1a0d7291 */ /* 0x000fe2000f8e18ff */
[----:B------:R-:W-:-:S03]  /*7850*/  UMOV UR4, UR5 ;  /* 0x0000000500047c82 */ /* 0x000fc60008000000 */
[----:B------:R-:W-:Y:S01]  /*7860*/  UIADD3 UR13, UPT, UPT, UR13, 0x9000, URZ ;  /* 0x000090000d0d7890 */ /* 0x000fe2000fffe0ff */
[----:B-1----:R-:W-:Y:S06]  /*7870*/  BAR.SYNC.DEFER_BLOCKING 0x0 ;  /* 0x0000000000007b1d */ /* 0x002fec0000010000 */
[----:B0-----:R-:W-:Y:S05]  /*7880*/  BRA.U UP1, `(.L_x_9) ;  /* 0x0000000101387547 */ /* 0x001fea000b800000 */
[----:B------:R-:W-:Y:S01]  /*7890*/  UIADD3 UR28, UPT, UPT, UR10, 0x100000, URZ ;  /* 0x001000000a1c7890 */ /* 0x000fe2000fffe0ff */
[----:B------:R-:W-:Y:S01]  /*78a0*/  UMOV UR18, UR6 ;  /* 0x0000000600127c82 */ /* 0x000fe20008000000 */
[----:B------:R-:W-:Y:S01]  /*78b0*/  UMOV UR19, 0xc0004010 ;  /* 0xc000401000137882 */ /* 0x000fe20000000000 */
[----:B------:R-:W-:Y:S01]  /*78c0*/  UMOV UR20, 0x0 ;  /* 0x0000000000147882 */ /* 0x000fe20000000000 */
[----:B------:R-:W-:Y:S01]  /*78d0*/  UMOV UR21, 0x4408010 ;  /* 0x0440801000157882 */ /* 0x000fe20000000000 */
[----:B------:R-:W-:Y:S01]  /*78e0*/  UMOV UR8, UR13 ;  /* 0x0000000d00087c82 */ /* 0x000fe20008000000 */
[----:B------:R-:W-:Y:S01]  /*78f0*/  UMOV UR9, URZ ;  /* 0x000000ff00097c82 */ /* 0x000fe20008000000 */
[----:B------:R-:W-:Y:S01]  /*7900*/  UMOV UR30, 0x0 ;  /* 0x00000000001e7882 */ /* 0x000fe20000000000 */
[----:B------:R-:W-:Y:S01]  /*7910*/  UMOV UR31, 0x4408010 ;  /* 0x04408010001f7882 */ /* 0x000fe20000000000 */
[----:B------:R0:W-:Y:S01]  /*7920*/  UTCQMMA gdesc[UR14], gdesc[UR18], tmem[UR10], tmem[UR20], idesc[UR21], UPT ;  /* 0x00ff14120e0075ea */ /* 0x0001e2000b80030a */
[----:B------:R-:W-:Y:S01]  /*7930*/  UMOV UR5, UR8 ;  /* 0x0000000800057c82 */ /* 0x000fe20008000000 */
[----:B------:R0:W-:Y:S01]  /*7940*/  UTCQMMA gdesc[UR14], gdesc[UR16], tmem[UR28], tmem[UR30], idesc[UR31], UPT ;  /* 0x00ff1e100e0075ea */ /* 0x0001e2000b80031c */
[----:B------:R0:W-:Y:S01]  /*7950*/  UTCBAR [UR5], URZ ;  /* 0x000000ff050073e9 */ /* 0x0001e200080000ff */
[----:B------:R-:W-:-:S02]  /*7960*/  NOP ;  /* 0x0000000000007918 */ /* 0x000fc40000000000 */
.L_x_9:
[----:B------:R-:W-:Y:S01]  /*7970*/  UIADD3 UR26, UPT, UPT, UR26, 0x1, URZ ;  /* 0x000000011a1a7890 */ /* 0x000fe2000fffe0ff */
[----:B------:R-:W-:Y:S01]  /*7980*/  IMAD.U32 R128, RZ, RZ, UR4 ;  /* 0x00000004ff807e24 */ /* 0x000fe2000f8e00ff */
[----:B------:R-:W-:Y:S02]  /*7990*/  UIADD3 UR24, UPT, UPT, UR24, -0x1, URZ ;  /* 0xffffffff18187890 */ /* 0x000fe4000fffe0ff */
[----:B------:R-:W-:Y:S02]  /*79a0*/  UISETP.GT.AND UP2, UPT, UR26, 0x1, UPT ;  /* 0x000000011a00788c */ /* 0x000fe4000bf44270 */
[----:B------:R-:W-:Y:S02]  /*79b0*/  UIADD3 UR25, UPT, UPT, UR25, -0x20, URZ ;  /* 0xffffffe019197890 */ /* 0x000fe4000fffe0ff */
[----:B0-----:R-:W-:Y:S02]  /*79c0*/  USEL UR5, URZ, 0x1, !UP2 ;  /* 0x00000001ff057887 */ /* 0x001fe4000d000000 */
[----:B------:R-:W-:-:S02]  /*79d0*/  USEL UR26, UR26, URZ, !UP2 ;  /* 0x000000ff1a1a7287 */ /* 0x000fc4000d000000 */
[----:B------:R-:W-:Y:S02]  /*79e0*/  UISETP.NE.U32.AND UP2, UPT, UR24, URZ, UPT ;  /* 0x000000ff1800728c */ /* 0x000fe4000bf45070 */
[----:B------:R-:W-:-:S07]  /*79f0*/  ULOP3.LUT UR5, UR4, UR5, URZ, 0x3c, !UPT ;  /* 0x0000000504057292 */ /* 0x000fce000f8e3cff */
[----:B------:R-:W-:Y:S05]  /*7a00*/  BRA.U UP2, `(.L_x_10) ;  /* 0xffffffe502587547 */ /* 0x000fea000b83ffff */
.L_x_7:
[----:B------:R-:W-:Y:S01]  /*7a10*/  UISETP.GE.AND UP1, UPT, UR27, 0x20, UPT ;  /* 0x000000201b00788c */ /* 0x000fe2000bf26270 */
[----:B------:R-:W-:Y:S01]  /*7a20*/  IMAD.SHL.U32 R4, R3, 0x200, RZ ;  /* 0x0000020003047824 */ /* 0x000fe200078e00ff */
[----:B------:R-:W0:Y:S04]  /*7a30*/  LDCU.128 UR16, c[0x0][0x390] ;  /* 0x00007200ff1077ac */ /* 0x000e280008000c00 */
[----:B------:R-:W-:-:S03]  /*7a40*/  LOP3.LUT R132, R4, 0x2000, RZ, 0xc0, !PT ;  /* 0x0000200004847812 */ /* 0x000fc600078ec0ff */
[----:B------:R-:W-:Y:S05]  /*7a50*/  BRA.U !UP1, `(.L_x_11) ;  /* 0x0000000109107547 */ /* 0x000fea000b800000 */
[----:B------:R-:W-:-:S06]  /*7a60*/  USHF.L.U32 UR4, UR4, 0x1f, URZ ;  /* 0x0000001f04047899 */ /* 0x000fcc00080006ff */
[----:B------:R-:W-:-:S04]  /*7a70*/  IMAD.U32 R4, RZ, RZ, UR4 ;  /* 0x00000004ff047e24 */ /* 0x000fc8000f8e00ff */
[----:B------:R-:W1:Y:S02]  /*7a80*/  SYNCS.PHASECHK.TRANS64.TRYWAIT P0, [UR13], R4 ;  /* 0x00000004ff0075a7 */ /* 0x000e64000800110d */
[----:B-1----:R-:W-:Y:S05]  /*7a90*/  @!P0 BRA `(.L_x_12) ;  /* 0x0000005800988947 */ /* 0x002fea0003800000 */
.L_x_11:
[----:B------:R-:W-:Y:S01]  /*7aa0*/  BAR.SYNC.DEFER_BLOCKING 0x0 ;  /* 0x0000000000007b1d */ /* 0x000fe20000010000 */
[C---:B------:R-:W-:Y:S01]  /*7ab0*/  LOP3.LUT R139, R3.reuse, 0x80, RZ, 0xc0, !PT ;  /* 0x00000080038b7812 */ /* 0x040fe200078ec0ff */
[C---:B------:R-:W-:Y:S01]  /*7ac0*/  IMAD.SHL.U32 R136, R3.reuse, 0x8, RZ ;  /* 0x0000000803887824 */ /* 0x040fe200078e00ff */
[--C-:B------:R-:W-:Y:S01]  /*7ad0*/  LOP3.LUT R143, R0, 0x10, R133.reuse, 0xfe, !PT ;  /* 0x00000010008f7812 */ /* 0x100fe200078efe85 */
[----:B------:R-:W-:Y:S01]  /*7ae0*/  VIADD R132, R132, UR11 ;  /* 0x0000000b84847c36 */ /* 0x000fe20008000000 */
[----:B------:R-:W-:Y:S01]  /*7af0*/  LOP3.LUT R145, R0, 0x8, R133, 0xfe, !PT ;  /* 0x0000000800917812 */ /* 0x000fe200078efe85 */
[----:B------:R-:W-:Y:S01]  /*7b00*/  IMAD.SHL.U32 R134, R3, 0x10, RZ ;  /* 0x0000001003867824 */ /* 0x000fe200078e00ff */
[----:B------:R-:W-:Y:S01]  /*7b10*/  LOP3.LUT R149, R136, 0x300, RZ, 0xc0, !PT ;  /* 0x0000030088957812 */ /* 0x000fe200078ec0ff */
[----:B------:R-:W-:Y:S01]  /*7b20*/  IMAD R138, R139, 0x20, R132 ;  /* 0x000000208b8a7824 */ /* 0x000fe200078e0284 */
[----:B------:R-:W-:Y:S01]  /*7b30*/  LEA.HI R132, R3, R0, RZ, 0x1a ;  /* 0x0000000003847211 */ /* 0x000fe200078fd0ff */
[----:B------:R-:W-:Y:S01]  /*7b40*/  IMAD.IADD R141, R0, 0x1, R135 ;  /* 0x00000001008d7824 */ /* 0x000fe200078e0287 */
[----:B------:R-:W-:Y:S01]  /*7b50*/  LOP3.LUT R136, R134, 0xf0, RZ, 0xc0, !PT ;  /* 0x000000f086887812 */ /* 0x000fe200078ec0ff */
[C---:B------:R-:W-:Y:S01]  /*7b60*/  IMAD.IADD R137, R0.reuse, 0x1, R137 ;  /* 0x0000000100897824 */ /* 0x040fe200078e0289 */
[C---:B------:R-:W-:Y:S01]  /*7b70*/  LOP3.LUT R3, R0.reuse, R133, RZ, 0xfc, !PT ;  /* 0x0000008500037212 */ /* 0x040fe200078efcff */
[----:B------:R-:W1:Y:S01]  /*7b80*/  LDCU UR4, c[0x0][0x3b4] ;  /* 0x00007680ff0477ac */ /* 0x000e620008000800 */
[----:B------:R-:W-:-:S02]  /*7b90*/  LOP3.LUT R135, R0, 0x18, R133, 0xfe, !PT ;  /* 0x0000001800877812 */ /* 0x000fc400078efe85 */
[C-C-:B------:R-:W-:Y:S01]  /*7ba0*/  LOP3.LUT R139, R0.reuse, 0x14, R133.reuse, 0xfe, !PT ;  /* 0x00000014008b7812 */ /* 0x140fe200078efe85 */
[----:B------:R-:W2:Y:S01]  /*7bb0*/  LDCU UR5, c[0x0][0x39c] ;  /* 0x00007380ff0577ac */ /* 0x000ea20008000800 */
[----:B------:R-:W-:Y:S02]  /*7bc0*/  LOP3.LUT R147, R0, 0x4, R133, 0xfe, !PT ;  /* 0x0000000400937812 */ /* 0x000fe400078efe85 */
[----:B------:R-:W-:Y:S01]  /*7bd0*/  IADD3 R133, PT, PT, R149, R138, R136 ;  /* 0x0000008a95857210 */ /* 0x000fe20007ffe088 */
[----:B------:R-:W3:Y:S01]  /*7be0*/  LDCU UR6, c[0x0][0x39c] ;  /* 0x00007380ff0677ac */ /* 0x000ee20008000800 */
[----:B0-----:R-:W-:Y:S01]  /*7bf0*/  ISETP.GE.AND P0, PT, R2, UR18, PT ;  /* 0x0000001202007c0c */ /* 0x001fe2000bf06270 */
[----:B------:R-:W0:Y:S02]  /*7c00*/  @!P4 SYNCS.CCTL.IV [UR11+0x9000] ;  /* 0x00900000ff00c9b1 */ /* 0x000e24000800000b */
[----:B0-----:R-:W-:Y:S01]  /*7c10*/  BAR.SYNC.DEFER_BLOCKING 0x0 ;  /* 0x0000000000007b1d */ /* 0x001fe20000010000 */
[----:B------:R-:W-:-:S02]  /*7c20*/  LOP3.LUT R140, R3, 0x20, RZ, 0xfc, !PT ;  /* 0x00000020038c7812 */ /* 0x000fc400078efcff */
[----:B------:R-:W-:Y:S02]  /*7c30*/  ISETP.LT.AND P3, PT, R3, UR19, !P0 ;  /* 0x0000001303007c0c */ /* 0x000fe4000c761270 */
[----:B------:R-:W-:Y:S01]  /*7c40*/  ISETP.LT.AND P1, PT, R140, UR19, !P0 ;  /* 0x000000138c007c0c */ /* 0x000fe2000c721270 */
[----:B------:R-:W0:Y:S01]  /*7c50*/  LDCU UR7, c[0x0][0x39c] ;  /* 0x00007380ff0777ac */ /* 0x000e220008000800 */
[----:B------:R-:W-:Y:S01]  /*7c60*/  ISETP.LT.AND P2, PT, R147, UR19, !P0 ;  /* 0x0000001393007c0c */ /* 0x000fe2000c741270 */
[----:B------:R-:W4:Y:S01]  /*7c70*/  LDTM.x128 R4, tmem[UR12] ;  /* 0x0000000c000479ee */ /* 0x000f2200083c0000 */
[----:B------:R-:W-:Y:S01]  /*7c80*/  ISETP.LT.AND P6, PT, R145, UR19, !P0 ;  /* 0x0000001391007c0c */ /* 0x000fe2000c7c1270 */
[----:B------:R-:W5:Y:S01]  /*7c90*/  @!P4 SYNCS.CCTL.IV [UR11+0x9008] ;  /* 0x00900800ff00c9b1 */ /* 0x000f62000800000b */
[----:B------:R-:W-:Y:S01]  /*7ca0*/  NOP ;  /* 0x0000000000007918 */ /* 0x000fe20000000000 */
[----:B----4-:R-:W-:Y:S02]  /*7cb0*/  F2FP.SATFINITE.E4M3.F32.PACK_AB_MERGE_C R4, R5, R4, RZ ;  /* 0x000000040504723e */ /* 0x010fe400048070ff */
[----:B------:R-:W-:-:S02]  /*7cc0*/  F2FP.SATFINITE.E4M3.F32.PACK_AB_MERGE_C R8, R9, R8, RZ ;  /* 0x000000080908723e */ /* 0x000fc400048070ff */
[----:B------:R-:W-:Y:S02]  /*7cd0*/  F2FP.SATFINITE.E4M3.F32.PACK_AB_MERGE_C R12, R13, R12, RZ ;  /* 0x0000000c0d0c723e */ /* 0x000fe400048070ff */
[----:B------:R-:W-:Y:S02]  /*7ce0*/  F2FP.SATFINITE.E4M3.F32.PACK_AB_MERGE_C R20, R21, R20, RZ ;  /* 0x000000141514723e */ /* 0x000fe400048070ff */
[----:B------:R-:W-:Y:S02]  /*7cf0*/  F2FP.SATFINITE.E4M3.F32.PACK_AB_MERGE_C R24, R25, R24, RZ ;  /* 0x000000181918723e */ /* 0x000fe400048070ff */
[----:B------:R-:W-:Y:S02]  /*7d00*/  F2FP.SATFINITE.E4M3.F32.PACK_AB_MERGE_C R28, R29, R28, RZ ;  /* 0x0000001c1d1c723e */ /* 0x000fe400048070ff */
[----:B------:R-:W-:Y:S02]  /*7d10*/  F2FP.SATFINITE.E4M3.F32.PACK_AB_MERGE_C R36, R37, R36, RZ ;  /* 0x000000242524723e */ /* 0x000fe400048070ff */
[----:B------:R-:W-:-:S02]  /*7d20*/  F2FP.SATFINITE.E4M3.F32.PACK_AB_MERGE_C R40, R41, R40, RZ ;  /* 0x000000282928723e */ /* 0x000fc400048070ff */
[----:B------:R-:W-:Y:S02]  /*7d30*/  F2FP.SATFINITE.E4M3.F32.PACK_AB_MERGE_C R44, R45, R44, RZ ;  /* 0x0000002c2d2c723e */ /* 0x000fe400048070ff */
[----:B------:R-:W-:Y:S02]  /*7d40*/  F2FP.SATFINITE.E4M3.F32.PACK_AB_MERGE_C R22, R23, R22, RZ ;  /* 0x000000161716723e */ /* 0x000fe400048070ff */
[----:B------:R-:W-:Y:S02]  /*7d50*/  F2FP.SATFINITE.E4M3.F32.PACK_AB_MERGE_C R26, R27, R26, RZ ;  /* 0x0000001a1b1a723e */ /* 0x000fe400048070ff */
[----:B------:R-:W-:Y:S02]  /*7d60*/  F2FP.SATFINITE.E4M3.F32.PACK_AB_MERGE_C R32, R33, R32, RZ ;  /* 0x000000202120723e */ /* 0x000fe400048070ff */
[----:B------:R-:W-:Y:S02]  /*7d70*/  LOP3.LUT R23, R4, 0xffff, RZ, 0xc0, !PT ;  /* 0x0000ffff04177812 */ /* 0x000fe400078ec0ff */
[----:B------:R-:W-:-:S02]  /*7d80*/  LOP3.LUT R136, R8, 0xffff, RZ, 0xc0, !PT ;  /* 0x0000ffff08887812 */ /* 0x000fc400078ec0ff */
[----:B------:R-:W-:Y:S02]  /*7d90*/  LOP3.LUT R27, R12, 0xffff, RZ, 0xc0, !PT ;  /* 0x0000ffff0c1b7812 */ /* 0x000fe400078ec0ff */
[----:B------:R-:W-:Y:S02]  /*7da0*/  F2FP.SATFINITE.E4M3.F32.PACK_AB_MERGE_C R46, R47, R46, RZ ;  /* 0x0000002e2f2e723e */ /* 0x000fe400048070ff */
[----:B------:R-:W-:Y:S02]  /*7db0*/  LOP3.LUT R29, R20, 0xffff, RZ, 0xc0, !PT ;  /* 0x0000ffff141d7812 */ /* 0x000fe400078ec0ff */
[----:B------:R-:W-:Y:S02]  /*7dc0*/  LOP3.LUT R138, R24, 0xffff, RZ, 0xc0, !PT ;  /* 0x0000ffff188a7812 */ /* 0x000fe400078ec0ff */
[----:B------:R-:W-:Y:S02]  /*7dd0*/  LOP3.LUT R33, R28, 0xffff, RZ, 0xc0, !PT ;  /* 0x0000ffff1c217812 */ /* 0x000fe400078ec0ff */
[----:B------:R-:W-:-:S02]  /*7de0*/  LOP3.LUT R36, R36, 0xffff, RZ, 0xc0, !PT ;  /* 0x0000ffff24247812 */ /* 0x000fc400078ec0ff */
[----:B------:R-:W-:Y:S02]  /*7df0*/  LOP3.LUT R47, R44, 0xffff, RZ, 0xc0, !PT ;  /* 0x0000ffff2c2f7812 */ /* 0x000fe400078ec0ff */
[----:B------:R-:W-:Y:S02]  /*7e00*/  LOP3.LUT R45, R40, 0xffff, RZ, 0xc0, !PT ;  /* 0x0000ffff282d7812 */ /* 0x000fe400078ec0ff */
[----:B------:R-:W-:Y:S02]  /*7e10*/  F2FP.SATFINITE.E4M3.F32.PACK_AB_MERGE_C R52, R53, R52, RZ ;  /* 0x000000343534723e */ /* 0x000fe400048070ff */
[----:B------:R-:W-:Y:S02]  /*7e20*/  F2FP.SATFINITE.E4M3.F32.PACK_AB_MERGE_C R56, R57, R56, RZ ;  /* 0x000000383938723e */ /* 0x000fe400048070ff */
[----:B------:R-:W-:Y:S02]  /*7e30*/  F2FP.SATFINITE.E4M3.F32.PACK_AB_MERGE_C R60, R61, R60, RZ ;  /* 0x0000003c3d3c723e */ /* 0x000fe400048070ff */
[----:B------:R-:W-:-:S02]  /*7e40*/  F2FP.SATFINITE.E4M3.F32.PACK_AB_MERGE_C R7, R7, R6, RZ ;  /* 0x000000060707723e */ /* 0x000fc400048070ff */
[----:B------:R-:W-:Y:S02]  /*7e50*/  F2FP.SATFINITE.E4M3.F32.PACK_AB_MERGE_C R10, R11, R10, RZ ;  /* 0x0000000a0b0a723e */ /* 0x000fe400048070ff */
[----:B------:R-:W-:Y:S02]  /*7e60*/  F2FP.SATFINITE.E4M3.F32.PACK_AB_MERGE_C R14, R15, R14, RZ ;  /* 0x0000000e0f0e723e */ /* 0x000fe400048070ff */
[----:B------:R-:W-:Y:S02]  /*7e70*/  PRMT R4, R27, 0x3340, R0 ;  /* 0x000033401b047816 */ /* 0x000fe40000000000 */
[----:B------:R-:W-:Y:S02]  /*7e80*/  PRMT R5, R23, 0x3340, R136 ;  /* 0x0000334017057816 */ /* 0x000fe40000000088 */
[----:B------:R-:W-:Y:S02]  /*7e90*/  F2FP.SATFINITE.E4M3.F32.PACK_AB_MERGE_C R30, R31, R30, RZ ;  /* 0x0000001e1f1e723e */ /* 0x000fe400048070ff */
[----:B------:R-:W-:-:S02]  /*7ea0*/  PRMT R6, R33, 0x3340, R0 ;  /* 0x0000334021067816 */ /* 0x000fc40000000000 */
[----:B------:R-:W-:Y:S02]  /*7eb0*/  PRMT R9, R29, 0x3340, R138 ;  /* 0x000033401d097816 */ /* 0x000fe4000000008a */
[----:B------:R-:W-:Y:S02]  /*7ec0*/  F2FP.SATFINITE.E4M3.F32.PACK_AB_MERGE_C R38, R39, R38, RZ ;  /* 0x000000262726723e */ /* 0x000fe400048070ff */
[----:B------:R-:W-:Y:S02]  /*7ed0*/  F2FP.SATFINITE.E4M3.F32.PACK_AB_MERGE_C R42, R43, R42, RZ ;  /* 0x0000002a2b2a723e */ /* 0x000fe400048070ff */
[----:B------:R-:W-:Y:S02]  /*7ee0*/  F2FP.SATFINITE.E4M3.F32.PACK_AB_MERGE_C R50, R51, R50, RZ ;  /* 0x000000323332723e */ /* 0x000fe400048070ff */
[----:B------:R-:W-:Y:S02]  /*7ef0*/  F2FP.SATFINITE.E4M3.F32.PACK_AB_MERGE_C R54, R55, R54, RZ ;  /* 0x000000363736723e */ /* 0x000fe400048070ff */
[----:B------:R-:W-:-:S02]  /*7f00*/  PRMT R8, R47, 0x3340, R0 ;  /* 0x000033402f087816 */ /* 0x000fc40000000000 */
[----:B------:R-:W-:Y:S02]  /*7f10*/  PRMT R11, R36, 0x3340, R45 ;  /* 0x00003340240b7816 */ /* 0x000fe4000000002d */
[----:B------:R-:W-:Y:S02]  /*7f20*/  F2FP.SATFINITE.E4M3.F32.PACK_AB_MERGE_C R34, R35, R34, RZ ;  /* 0x000000222322723e */ /* 0x000fe400048070ff */
[----:B------:R-:W-:Y:S02]  /*7f30*/  LOP3.LUT R55, R60, 0xffff, RZ, 0xc0, !PT ;  /* 0x0000ffff3c377812 */ /* 0x000fe400078ec0ff */
[----:B------:R-:W-:Y:S02]  /*7f40*/  LOP3.LUT R52, R52, 0xffff, RZ, 0xc0, !PT ;  /* 0x0000ffff34347812 */ /* 0x000fe400078ec0ff */
[----:B------:R-:W-:Y:S02]  /*7f50*/  LOP3.LUT R51, R56, 0xffff, RZ, 0xc0, !PT ;  /* 0x0000ffff38337812 */ /* 0x000fe400078ec0ff */
[----:B------:R-:W-:-:S02]  /*7f60*/  PRMT R4, R5, 0x5410, R4 ;  /* 0x0000541005047816 */ /* 0x000fc40000000004 */
[----:B------:R-:W-:Y:S02]  /*7f70*/  LOP3.LUT R35, R7, 0xffff, RZ, 0xc0, !PT ;  /* 0x0000ffff07237812 */ /* 0x000fe400078ec0ff */
[----:B------:R-:W-:Y:S02]  /*7f80*/  LOP3.LUT R40, R10, 0xffff, RZ, 0xc0, !PT ;  /* 0x0000ffff0a287812 */ /* 0x000fe400078ec0ff */
[----:B------:R-:W-:Y:S02]  /*7f90*/  LOP3.LUT R37, R14, 0xffff, RZ, 0xc0, !PT ;  /* 0x0000ffff0e257812 */ /* 0x000fe400078ec0ff */
[----:B------:R-:W-:Y:S02]  /*7fa0*/  F2FP.SATFINITE.E4M3.F32.PACK_AB_MERGE_C R48, R49, R48, RZ ;  /* 0x000000303130723e */ /* 0x000fe400048070ff */
[----:B------:R-:W-:Y:S02]  /*7fb0*/  PRMT R5, R9, 0x5410, R6 ;  /* 0x0000541009057816 */ /* 0x000fe40000000006 */
[----:B------:R-:W-:-:S02]  /*7fc0*/  LOP3.LUT R39, R22, 0xffff, RZ, 0xc0, !PT ;  /* 0x0000ffff16277812 */ /* 0x000fc400078ec0ff */
[----:B------:R-:W-:Y:S02]  /*7fd0*/  LOP3.LUT R44, R26, 0xffff, RZ, 0xc0, !PT ;  /* 0x0000ffff1a2c7812 */ /* 0x000fe400078ec0ff */
[----:B------:R-:W-:Y:S02]  /*7fe0*/  LOP3.LUT R41, R30, 0xffff, RZ, 0xc0, !PT ;  /* 0x0000ffff1e297812 */ /* 0x000fe400078ec0ff */
[----:B------:R-:W-:Y:S02]  /*7ff0*/  F2FP.SATFINITE.E4M3.F32.PACK_AB_MERGE_C R58, R59, R58, RZ ;  /* 0x0000003a3b3a723e */ /* 0x000fe400048070ff */
[----:B------:R-:W-:Y:S02]  /*8000*/  F2FP.SATFINITE.E4M3.F32.PACK_AB_MERGE_C R62, R63, R62, RZ ;  /* 0x0000003e3f3e723e */ /* 0x000fe400048070ff */
[----:B------:R-:W-:Y:S02]  /*8010*/  PRMT R6, R11, 0x5410, R8 ;  /* 0x000054100b067816 */ /* 0x000fe40000000008 */
        /* <DEDUP_REMOVED lines=11> */
[----:B------:R-:W-:Y:S02]  /*80d0*/  F2FP.SATFINITE.E4M3.F32.PACK_AB_MERGE_C R92, R93, R92, RZ ;  /* 0x0000005c5d5c723e */ /* 0x000fe400048070ff */
[----:B------:R-:W-:-:S02]  /*80e0*/  PRMT R7, R55, 0x3340, R0 ;  /* 0x0000334037077816 */ /* 0x000fc40000000000 */
[----:B------:R-:W-:Y:S02]  /*80f0*/  PRMT R8, R52, 0x3340, R51 ;  /* 0x0000334034087816 */ /* 0x000fe40000000033 */
[----:B------:R-:W-:Y:S02]  /*8100*/  PRMT R9, R37, 0x3340, R0 ;  /* 0x0000334025097816 */ /* 0x000fe40000000000 */
[----:B------:R-:W-:Y:S02]  /*8110*/  PRMT R10, R35, 0x3340, R40 ;  /* 0x00003340230a7816 */ /* 0x000fe40000000028 */
[----:B------:R-:W-:Y:S02]  /*8120*/  PRMT R11, R41, 0x3340, R0 ;  /* 0x00003340290b7816 */ /* 0x000fe40000000000 */
[----:B------:R-:W-:Y:S02]  /*8130*/  PRMT R12, R39, 0x3340, R44 ;  /* 0x00003340270c7816 */ /* 0x000fe4000000002c */
[----:B------:R-:W-:-:S02]  /*8140*/  F2FP.SATFINITE.E4M3.F32.PACK_AB_MERGE_C R64, R65, R64, RZ ;  /* 0x000000404140723e */ /* 0x000fc400048070ff */
[----:B------:R-:W-:Y:S02]  /*8150*/  F2FP.SATFINITE.E4M3.F32.PACK_AB_MERGE_C R66, R67, R66, RZ ;  /* 0x000000424342723e */ /* 0x000fe400048070ff */
[----:B------:R-:W-:Y:S02]  /*8160*/  PRMT R13, R49, 0x3340, R0 ;  /* 0x00003340310d7816 */ /* 0x000fe40000000000 */
[----:B------:R-:W-:Y:S02]  /*8170*/  PRMT R14, R43, 0x3340, R140 ;  /* 0x000033402b0e7816 */ /* 0x000fe4000000008c */
[----:B------:R-:W-:Y:S02]  /*8180*/  LOP3.LUT R54, R54, 0xffff, RZ, 0xc0, !PT ;  /* 0x0000ffff36367812 */ /* 0x000fe400078ec0ff */
[----:B------:R-:W-:Y:S02]  /*8190*/  LOP3.LUT R53, R58, 0xffff, RZ, 0xc0, !PT ;  /* 0x0000ffff3a357812 */ /* 0x000fe400078ec0ff */
[----:B------:R-:W-:-:S02]  /*81a0*/  LOP3.LUT R57, R62, 0xffff, RZ, 0xc0, !PT ;  /* 0x0000ffff3e397812 */ /* 0x000fc400078ec0ff */
[----:B------:R-:W-:Y:S02]  /*81b0*/  PRMT R7, R8, 0x5410, R7 ;  /* 0x0000541008077816 */ /* 0x000fe40000000007 */
[----:B------:R-:W-:Y:S02]  /*81c0*/  LOP3.LUT R68, R68, 0xffff, RZ, 0xc0, !PT ;  /* 0x0000ffff44447812 */ /* 0x000fe400078ec0ff */
[----:B------:R-:W-:Y:S02]  /*81d0*/  LOP3.LUT R70, R70, 0xffff, RZ, 0xc0, !PT ;  /* 0x0000ffff46467812 */ /* 0x000fe400078ec0ff */
[----:B------:R-:W-:Y:S02]  /*81e0*/  LOP3.LUT R59, R72, 0xffff, RZ, 0xc0, !PT ;  /* 0x0000ffff483b7812 */ /* 0x000fe400078ec0ff */
[----:B------:R-:W-:Y:S02]  /*81f0*/  LOP3.LUT R61, R74, 0xffff, RZ, 0xc0, !PT ;  /* 0x0000ffff4a3d7812 */ /* 0x000fe400078ec0ff */
[----:B------:R-:W-:-:S02]  /*8200*/  LOP3.LUT R63, R76, 0xffff, RZ, 0xc0, !PT ;  /* 0x0000ffff4c3f7812 */ /* 0x000fc400078ec0ff */
[----:B------:R-:W-:Y:S02]  /*8210*/  LOP3.LUT R65, R78, 0xffff, RZ, 0xc0, !PT ;  /* 0x0000ffff4e417812 */ /* 0x000fe400078ec0ff */
[----:B------:R-:W-:Y:S02]  /*8220*/  LOP3.LUT R84, R84, 0xffff, RZ, 0xc0, !PT ;  /* 0x0000ffff54547812 */ /* 0x000fe400078ec0ff */
[----:B------:R-:W-:Y:S02]  /*8230*/  LOP3.LUT R67, R88, 0xffff, RZ, 0xc0, !PT ;  /* 0x0000ffff58437812 */ /* 0x000fe400078ec0ff */
[----:B------:R-:W-:Y:S02]  /*8240*/  LOP3.LUT R71, R92, 0xffff, RZ, 0xc0, !PT ;  /* 0x0000ffff5c477812 */ /* 0x000fe400078ec0ff */
[----:B------:R-:W-:Y:S02]  /*8250*/  F2FP.SATFINITE.E4M3.F32.PACK_AB_MERGE_C R86, R87, R86, RZ ;  /* 0x000000565756723e */ /* 0x000fe400048070ff */
        /* <DEDUP_REMOVED lines=8> */
[----:B------:R-:W-:Y:S02]  /*82e0*/  PRMT R8, R10, 0x5410, R9 ;  /* 0x000054100a087816 */ /* 0x000fe40000000009 */
[----:B------:R-:W-:Y:S02]  /*82f0*/  F2FP.SATFINITE.E4M3.F32.PACK_AB_MERGE_C R102, R103, R102, RZ ;  /* 0x000000666766723e */ /* 0x000fe400048070ff */
[----:B------:R-:W-:Y:S02]  /*8300*/  F2FP.SATFINITE.E4M3.F32.PACK_AB_MERGE_C R106, R107, R106, RZ ;  /* 0x0000006a6b6a723e */ /* 0x000fe400048070ff */
[----:B------:R-:W-:Y:S02]  /*8310*/  F2FP.SATFINITE.E4M3.F32.PACK_AB_MERGE_C R110, R111, R110, RZ ;  /* 0x0000006e6f6e723e */ /* 0x000fe400048070ff */
[----:B------:R-:W-:-:S02]  /*8320*/  PRMT R9, R12, 0x5410, R11 ;  /* 0x000054100c097816 */ /* 0x000fc4000000000b */
[----:B------:R-:W-:Y:S02]  /*8330*/  F2FP.SATFINITE.E4M3.F32.PACK_AB_MERGE_C R16, R17, R16, RZ ;  /* 0x000000101110723e */ /* 0x000fe400048070ff */
[----:B------:R-:W-:Y:S02]  /*8340*/  PRMT R10, R14, 0x5410, R13 ;  /* 0x000054100e0a7816 */ /* 0x000fe4000000000d */
[--C-:B------:R-:W-:Y:S02]  /*8350*/  PRMT R11, R57, 0x3340, R0.reuse ;  /* 0x00003340390b7816 */ /* 0x100fe40000000000 */
[----:B------:R-:W-:Y:S02]  /*8360*/  PRMT R12, R54, 0x3340, R53 ;  /* 0x00003340360c7816 */ /* 0x000fe40000000035 */
[----:B------:R-:W-:Y:S02]  /*8370*/  F2FP.SATFINITE.E4M3.F32.PACK_AB_MERGE_C R82, R83, R82, RZ ;  /* 0x000000525352723e */ /* 0x000fe400048070ff */
[----:B------:R-:W-:-:S02]  /*8380*/  PRMT R13, R63, 0x3340, R0 ;  /* 0x000033403f0d7816 */ /* 0x000fc40000000000 */
[--C-:B------:R-:W-:Y:S02]  /*8390*/  PRMT R17, R65, 0x3340, R0.reuse ;  /* 0x0000334041117816 */ /* 0x100fe40000000000 */
[----:B------:R-:W-:Y:S02]  /*83a0*/  PRMT R15, R71, 0x3340, R0 ;  /* 0x00003340470f7816 */ /* 0x000fe40000000000 */
[----:B------:R-:W-:Y:S02]  /*83b0*/  PRMT R14, R68, 0x3340, R59 ;  /* 0x00003340440e7816 */ /* 0x000fe4000000003b */
[----:B------:R-:W-:Y:S02]  /*83c0*/  PRMT R22, R70, 0x3340, R61 ;  /* 0x0000334046167816 */ /* 0x000fe4000000003d */
[----:B------:R-:W-:Y:S02]  /*83d0*/  PRMT R20, R84, 0x3340, R67 ;  /* 0x0000334054147816 */ /* 0x000fe40000000043 */
[----:B------:R-:W-:-:S02]  /*83e0*/  F2FP.SATFINITE.E4M3.F32.PACK_AB_MERGE_C R80, R81, R80, RZ ;  /* 0x000000505150723e */ /* 0x000fc400048070ff */
[----:B------:R-:W-:Y:S02]  /*83f0*/  LOP3.LUT R86, R86, 0xffff, RZ, 0xc0, !PT ;  /* 0x0000ffff56567812 */ /* 0x000fe400078ec0ff */
        /* <DEDUP_REMOVED lines=9> */
[----:B------:R-:W-:Y:S02]  /*8490*/  LOP3.LUT R77, R106, 0xffff, RZ, 0xc0, !PT ;  /* 0x0000ffff6a4d7812 */ /* 0x000fe400078ec0ff */
[----:B------:R-:W-:-:S02]  /*84a0*/  LOP3.LUT R81, R110, 0xffff, RZ, 0xc0, !PT ;  /* 0x0000ffff6e517812 */ /* 0x000fc400078ec0ff */
[----:B------:R-:W-:Y:S02]  /*84b0*/  PRMT R11, R12, 0x5410, R11 ;  /* 0x000054100c0b7816 */ /* 0x000fe4000000000b */
[----:B------:R-:W-:Y:S02]  /*84c0*/  F2FP.SATFINITE.E4M3.F32.PACK_AB_MERGE_C R18, R19, R18, RZ ;  /* 0x000000121312723e */ /* 0x000fe400048070ff */
[----:B------:R-:W-:Y:S02]  /*84d0*/  PRMT R13, R14, 0x5410, R13 ;  /* 0x000054100e0d7816 */ /* 0x000fe4000000000d */
[----:B------:R-:W-:Y:S02]  /*84e0*/  PRMT R12, R22, 0x5410, R17 ;  /* 0x00005410160c7816 */ /* 0x000fe40000000011 */
[----:B------:R-:W-:Y:S02]  /*84f0*/  PRMT R15, R20, 0x5410, R15 ;  /* 0x00005410140f7816 */ /* 0x000fe4000000000f */
[----:B------:R-:W-:-:S02]  /*8500*/  PRMT R14, R73, 0x3340, R0 ;  /* 0x00003340490e7816 */ /* 0x000fc40000000000 */
[--C-:B------:R-:W-:Y:S02]  /*8510*/  PRMT R24, R79, 0x3340, R0.reuse ;  /* 0x000033404f187816 */ /* 0x100fe40000000000 */
[--C-:B------:R-:W-:Y:S02]  /*8520*/  PRMT R25, R87, 0x3340, R0.reuse ;  /* 0x0000334057197816 */ /* 0x100fe40000000000 */
[----:B------:R-:W-:Y:S02]  /*8530*/  PRMT R19, R86, 0x3340, R69 ;  /* 0x0000334056137816 */ /* 0x000fe40000000045 */
[----:B------:R-:W-:Y:S02]  /*8540*/  PRMT R17, R100, 0x3340, R75 ;  /* 0x0000334064117816 */ /* 0x000fe4000000004b */
[----:B------:R-:W-:Y:S02]  /*8550*/  PRMT R20, R116, 0x3340, R83 ;  /* 0x0000334074147816 */ /* 0x000fe40000000053 */
[----:B------:R-:W-:-:S02]  /*8560*/  PRMT R21, R81, 0x3340, R0 ;  /* 0x0000334051157816 */ /* 0x000fc40000000000 */
[----:B------:R-:W-:Y:S02]  /*8570*/  PRMT R22, R102, 0x3340, R77 ;  /* 0x0000334066167816 */ /* 0x000fe4000000004d */
[----:B------:R-:W-:Y:S02]  /*8580*/  F2FP.SATFINITE.E4M3.F32.PACK_AB_MERGE_C R118, R119, R118, RZ ;  /* 0x000000767776723e */ /* 0x000fe400048070ff */
[----:B------:R-:W-:Y:S02]  /*8590*/  F2FP.SATFINITE.E4M3.F32.PACK_AB_MERGE_C R122, R123, R122, RZ ;  /* 0x0000007a7b7a723e */ /* 0x000fe400048070ff */
[----:B------:R-:W-:Y:S02]  /*85a0*/  F2FP.SATFINITE.E4M3.F32.PACK_AB_MERGE_C R126, R127, R126, RZ ;  /* 0x0000007e7f7e723e */ /* 0x000fe400048070ff */
[----:B------:R-:W-:Y:S02]  /*85b0*/  PRMT R14, R19, 0x5410, R14 ;  /* 0x00005410130e7816 */ /* 0x000fe4000000000e */
[----:B------:R-:W-:-:S02]  /*85c0*/  PRMT R24, R17, 0x5410, R24 ;  /* 0x0000541011187816 */ /* 0x000fc40000000018 */
[----:B------:R-:W-:Y:S02]  /*85d0*/  PRMT R25, R20, 0x5410, R25 ;  /* 0x0000541014197816 */ /* 0x000fe40000000019 */
[----:B------:R-:W-:Y:S02]  /*85e0*/  PRMT R19, R22, 0x5410, R21 ;  /* 0x0000541016137816 */ /* 0x000fe40000000015 */
[----:B------:R-:W-:Y:S02]  /*85f0*/  SHF.R.U32.HI R17, RZ, 0x8, R23 ;  /* 0x00000008ff117819 */ /* 0x000fe40000011617 */
[----:B------:R-:W-:Y:S02]  /*8600*/  SHF.R.U32.HI R20, RZ, 0x8, R136 ;  /* 0x00000008ff147819 */ /* 0x000fe40000011688 */
[----:B------:R-:W-:Y:S02]  /*8610*/  SHF.R.U32.HI R21, RZ, 0x8, R27 ;  /* 0x00000008ff157819 */ /* 0x000fe4000001161b */
[----:B------:R-:W-:-:S02]  /*8620*/  SHF.R.U32.HI R22, RZ, 0x8, R29 ;  /* 0x00000008ff167819 */ /* 0x000fc4000001161d */
[----:B------:R-:W-:Y:S02]  /*8630*/  SHF.R.U32.HI R23, RZ, 0x8, R138 ;  /* 0x00000008ff177819 */ /* 0x000fe4000001168a */
        /* <DEDUP_REMOVED lines=8> */
[----:B------:R-:W-:Y:S02]  /*86c0*/  PRMT R26, R89, 0x3340, R0 ;  /* 0x00003340591a7816 */ /* 0x000fe40000000000 */
[----:B------:R-:W-:Y:S02]  /*86d0*/  PRMT R27, R118, 0x3340, R85 ;  /* 0x00003340761b7816 */ /* 0x000fe40000000055 */
[----:B------:R-:W-:-:S02]  /*86e0*/  PRMT R29, R17, 0x3340, R20 ;  /* 0x00003340111d7816 */ /* 0x000fc40000000014 */
[----:B------:R-:W-:Y:S02]  /*86f0*/  PRMT R28, R21, 0x3340, R0 ;  /* 0x00003340151c7816 */ /* 0x000fe40000000000 */
[----:B------:R-:W-:Y:S02]  /*8700*/  SHF.R.U32.HI R20, RZ, 0x8, R36 ;  /* 0x00000008ff147819 */ /* 0x000fe40000011624 */
[----:B------:R-:W-:Y:S02]  /*8710*/  PRMT R31, R22, 0x3340, R23 ;  /* 0x00003340161f7816 */ /* 0x000fe40000000017 */
[----:B------:R-:W-:Y:S02]  /*8720*/  SHF.R.U32.HI R17, RZ, 0x8, R33 ;  /* 0x00000008ff117819 */ /* 0x000fe40000011621 */
[----:B------:R-:W-:Y:S02]  /*8730*/  SHF.R.U32.HI R21, RZ, 0x8, R45 ;  /* 0x00000008ff157819 */ /* 0x000fe4000001162d */
[----:B------:R-:W-:-:S02]  /*8740*/  PRMT R26, R27, 0x5410, R26 ;  /* 0x000054101b1a7816 */ /* 0x000fc4000000001a */
[----:B------:R-:W-:Y:S02]  /*8750*/  SHF.R.U32.HI R22, RZ, 0x8, R47 ;  /* 0x00000008ff167819 */ /* 0x000fe4000001162f */
[----:B------:R-:W-:Y:S02]  /*8760*/  SHF.R.U32.HI R23, RZ, 0x8, R52 ;  /* 0x00000008ff177819 */ /* 0x000fe40000011634 */
[----:B------:R-:W-:Y:S02]  /*8770*/  SHF.R.U32.HI R27, RZ, 0x8, R51 ;  /* 0x00000008ff1b7819 */ /* 0x000fe40000011633 */
        /* <DEDUP_REMOVED lines=9> */
[----:B------:R-:W-:Y:S02]  /*8810*/  SHF.R.U32.HI R17, RZ, 0x8, R35 ;  /* 0x00000008ff117819 */ /* 0x000fe40000011623 */
[----:B------:R-:W-:Y:S02]  /*8820*/  SHF.R.U32.HI R20, RZ, 0x8, R40 ;  /* 0x00000008ff147819 */ /* 0x000fe40000011628 */
[----:B------:R-:W-:Y:S02]  /*8830*/  PRMT R38, R22, 0x3340, R27 ;  /* 0x0000334016267816 */ /* 0x000fe4000000001b */
        /* <DEDUP_REMOVED lines=10> */
[----:B------:R-:W-:Y:S02]  /*88e0*/  PRMT R40, R17, 0x3340, R20 ;  /* 0x0000334011287816 */ /* 0x000fe40000000014 */
[----:B------:R-:W-:Y:S02]  /*88f0*/  PRMT R37, R21, 0x3340, R0 ;  /* 0x0000334015257816 */ /* 0x000fe40000000000 */
[----:B------:R-:W-:Y:S02]  /*8900*/  SHF.R.U32.HI R20, RZ, 0x8, R43 ;  /* 0x00000008ff147819 */ /* 0x000fe4000001162b */
[----:B------:R-:W-:Y:S02]  /*8910*/  PRMT R42, R22, 0x3340, R23 ;  /* 0x00003340162a7816 */ /* 0x000fe40000000017 */
[----:B------:R-:W-:-:S02]  /*8920*/  SHF.R.U32.HI R21, RZ, 0x8, R140 ;  /* 0x00000008ff157819 */ /* 0x000fc4000001168c */
[----:B------:R-:W-:Y:S02]  /*8930*/  PRMT R35, R27, 0x3340, R0 ;  /* 0x000033401b237816 */ /* 0x000fe40000000000 */
[----:B------:R-:W-:Y:S02]  /*8940*/  SHF.R.U32.HI R17, RZ, 0x8, R41 ;  /* 0x00000008ff117819 */ /* 0x000fe40000011629 */
[----:B------:R-:W-:Y:S02]  /*8950*/  SHF.R.U32.HI R22, RZ, 0x8, R49 ;  /* 0x00000008ff167819 */ /* 0x000fe40000011631 */
[----:B------:R-:W-:Y:S02]  /*8960*/  SHF.R.U32.HI R23, RZ, 0x8, R54 ;  /* 0x00000008ff177819 */ /* 0x000fe40000011636 */
[----:B------:R-:W-:Y:S02]  /*8970*/  SHF.R.U32.HI R27, RZ, 0x8, R53 ;  /* 0x00000008ff1b7819 */ /* 0x000fe40000011635 */
[----:B------:R-:W-:-:S02]  /*8980*/  LOP3.LUT R41, R20, 0xffff, RZ, 0xc0, !PT ;  /* 0x0000ffff14297812 */ /* 0x000fc400078ec0ff */
[----:B------:R-:W-:Y:S02]  /*8990*/  LOP3.LUT R20, R21, 0xffff, RZ, 0xc0, !PT ;  /* 0x0000ffff15147812 */ /* 0x000fe400078ec0ff */
[----:B------:R-:W-:Y:S02]  /*89a0*/  LOP3.LUT R17, R17, 0xffff, RZ, 0xc0, !PT ;  /* 0x0000ffff11117812 */ /* 0x000fe400078ec0ff */
[----:B------:R-:W-:Y:S02]  /*89b0*/  LOP3.LUT R21, R22, 0xffff, RZ, 0xc0, !PT ;  /* 0x0000ffff16157812 */ /* 0x000fe400078ec0ff */
[----:B------:R-:W-:Y:S02]  /*89c0*/  LOP3.LUT R22, R23, 0xffff, RZ, 0xc0, !PT ;  /* 0x0000ffff17167812 */ /* 0x000fe400078ec0ff */
[----:B------:R-:W-:Y:S02]  /*89d0*/  LOP3.LUT R27, R27, 0xffff, RZ, 0xc0, !PT ;  /* 0x0000ffff1b1b7812 */ /* 0x000fe400078ec0ff */
[----:B------:R-:W-:-:S02]  /*89e0*/  PRMT R39, R17, 0x3340, R0 ;  /* 0x0000334011277816 */ /* 0x000fc40000000000 */
[----:B------:R-:W-:Y:S02]  /*89f0*/  PRMT R44, R41, 0x3340, R20 ;  /* 0x00003340292c7816 */ /* 0x000fe40000000014 */
[----:B------:R-:W-:Y:S02]  /*8a00*/  PRMT R41, R21, 0x3340, R0 ;  /* 0x0000334015297816 */ /* 0x000fe40000000000 */
[----:B------:R-:W-:Y:S02]  /*8a10*/  PRMT R46, R22, 0x3340, R27 ;  /* 0x00003340162e7816 */ /* 0x000fe4000000001b */
[----:B------:R-:W-:Y:S02]  /*8a20*/  SHF.R.U32.HI R17, RZ, 0x8, R57 ;  /* 0x00000008ff117819 */ /* 0x000fe40000011639 */
[----:B------:R-:W-:Y:S02]  /*8a30*/  SHF.R.U32.HI R20, RZ, 0x8, R68 ;  /* 0x00000008ff147819 */ /* 0x000fe40000011644 */
[----:B------:R-:W-:-:S02]  /*8a40*/  SHF.R.U32.HI R22, RZ, 0x8, R59 ;  /* 0x00000008ff167819 */ /* 0x000fc4000001163b */
        /* <DEDUP_REMOVED lines=14> */
[----:B------:R-:W-:Y:S02]  /*8b30*/  SHF.R.U32.HI R22, RZ, 0x8, R67 ;  /* 0x00000008ff167819 */ /* 0x000fe40000011643 */
[----:B------:R-:W-:Y:S02]  /*8b40*/  PRMT R45, R27, 0x3340, R0 ;  /* 0x000033401b2d7816 */ /* 0x000fe40000000000 */
        /* <DEDUP_REMOVED lines=10> */
[--C-:B------:R-:W-:Y:S02]  /*8bf0*/  PRMT R53, R47, 0x3340, R0.reuse ;  /* 0x000033402f357816 */ /* 0x100fe40000000000 */
[----:B------:R-:W-:Y:S02]  /*8c00*/  PRMT R60, R20, 0x3340, R23 ;  /* 0x00003340143c7816 */ /* 0x000fe40000000017 */
[----:B------:R-:W-:Y:S02]  /*8c10*/  SHF.R.U32.HI R17, RZ, 0x8, R73 ;  /* 0x00000008ff117819 */ /* 0x000fe40000011649 */
[----:B------:R-:W-:-:S02]  /*8c20*/  PRMT R47, R27, 0x3340, R0 ;  /* 0x000033401b2f7816 */ /* 0x000fc40000000000 */
[----:B------:R-:W-:Y:S02]  /*8c30*/  SHF.R.U32.HI R20, RZ, 0x8, R100 ;  /* 0x00000008ff147819 */ /* 0x000fe40000011664 */
        /* <DEDUP_REMOVED lines=30> */
[----:B------:R-:W-:Y:S02]  /*8e20*/  PRMT R61, R68, 0x3340, R23 ;  /* 0x00003340443d7816 */ /* 0x000fe40000000017 */
[----:B------:R-:W-:Y:S02]  /*8e30*/  PRMT R29, R31, 0x5410, R30 ;  /* 0x000054101f1d7816 */ /* 0x000fe4000000001e */
[----:B------:R-:W-:Y:S02]  /*8e40*/  PRMT R39, R42, 0x5410, R39 ;  /* 0x000054102a277816 */ /* 0x000fe40000000027 */
        /* <DEDUP_REMOVED lines=9> */
[----:B------:R-:W-:Y:S02]  /*8ee0*/  PRMT R31, R38, 0x5410, R35 ;  /* 0x00005410261f7816 */ /* 0x000fe40000000023 */
[----:B------:R-:W-:Y:S02]  /*8ef0*/  PRMT R40, R40, 0x5410, R37 ;  /* 0x0000541028287816 */ /* 0x000fe40000000025 */
[----:B------:R-:W-:Y:S02]  /*8f00*/  PRMT R42, R44, 0x5410, R41 ;  /* 0x000054102c2a7816 */ /* 0x000fe40000000029 */
[----:B------:R-:W-:Y:S02]  /*8f10*/  PRMT R43, R46, 0x5410, R43 ;  /* 0x000054102e2b7816 */ /* 0x000fe4000000002b */
[----:B------:R-:W-:-:S02]  /*8f20*/  PRMT R4, R4, 0x4210, R17 ;  /* 0x0000421004047816 */ /* 0x000fc40000000011 */
[----:B------:R-:W-:Y:S02]  /*8f30*/  PRMT R5, R5, 0x4210, R32 ;  /* 0x0000421005057816 */ /* 0x000fe40000000020 */
[----:B------:R-:W-:Y:S02]  /*8f40*/  PRMT R6, R6, 0x4210, R23 ;  /* 0x0000421006067816 */ /* 0x000fe40000000017 */
[----:B------:R-:W-:Y:S02]  /*8f50*/  PRMT R7, R7, 0x4210, R64 ;  /* 0x0000421007077816 */ /* 0x000fe40000000040 */
[----:B------:R-:W-:Y:S02]  /*8f60*/  PRMT R8, R8, 0x4210, R21 ;  /* 0x0000421008087816 */ /* 0x000fe40000000015 */
[----:B------:R-:W-:Y:S01]  /*8f70*/  PRMT R9, R9, 0x4210, R34 ;  /* 0x0000421009097816 */ /* 0x000fe20000000022 */
[----:B-----5:R4:W-:Y:S01]  /*8f80*/  STS.128 [R133], R4 ;  /* 0x0000000485007388 */ /* 0x0209e20000000c00 */
[----:B------:R-:W-:-:S02]  /*8f90*/  PRMT R10, R10, 0x4210, R27 ;  /* 0x000042100a0a7816 */ /* 0x000fc4000000001b */
[----:B------:R-:W-:Y:S02]  /*8fa0*/  PRMT R11, R11, 0x4210, R66 ;  /* 0x000042100b0b7816 */ /* 0x000fe40000000042 */
[----:B------:R-:W-:Y:S02]  /*8fb0*/  PRMT R28, R28, 0x5210, R17 ;  /* 0x000052101c1c7816 */ /* 0x000fe40000000011 */
[----:B------:R-:W-:Y:S01]  /*8fc0*/  PRMT R29, R29, 0x5210, R32 ;  /* 0x000052101d1d7816 */ /* 0x000fe20000000020 */
[----:B------:R-:W-:Y:S01]  /*8fd0*/  STS.128 [R133+0x800], R8 ;  /* 0x0008000885007388 */ /* 0x000fe20000000c00 */
[----:B------:R-:W-:Y:S02]  /*8fe0*/  PRMT R30, R30, 0x5210, R23 ;  /* 0x000052101e1e7816 */ /* 0x000fe40000000017 */
[----:B------:R-:W-:Y:S02]  /*8ff0*/  PRMT R31, R31, 0x5210, R64 ;  /* 0x000052101f1f7816 */ /* 0x000fe40000000040 */
[----:B------:R-:W-:-:S02]  /*9000*/  PRMT R40, R40, 0x5210, R21 ;  /* 0x0000521028287816 */ /* 0x000fc40000000015 */
[----:B------:R-:W-:Y:S01]  /*9010*/  PRMT R41, R39, 0x5210, R34 ;  /* 0x0000521027297816 */ /* 0x000fe20000000022 */
[----:B------:R-:W-:Y:S01]  /*9020*/  STS.128 [R133+0x400], R28 ;  /* 0x0004001c85007388 */ /* 0x000fe20000000c00 */
[----:B------:R-:W-:Y:S02]  /*9030*/  PRMT R42, R42, 0x5210, R27 ;  /* 0x000052102a2a7816 */ /* 0x000fe4000000001b */
[----:B------:R-:W-:Y:S02]  /*9040*/  PRMT R43, R43, 0x5210, R66 ;  /* 0x000052102b2b7816 */ /* 0x000fe40000000042 */
[----:B------:R-:W-:Y:S02]  /*9050*/  F2FP.SATFINITE.E4M3.F32.PACK_AB_MERGE_C R128, R129, R128, RZ ;  /* 0x000000808180723e */ /* 0x000fe400048070ff */
[----:B------:R-:W-:Y:S01]  /*9060*/  F2FP.SATFINITE.E4M3.F32.PACK_AB_MERGE_C R112, R113, R112, RZ ;  /* 0x000000707170723e */ /* 0x000fe200048070ff */
[----:B------:R5:W-:Y:S01]  /*9070*/  STS.128 [R133+0xc00], R40 ;  /* 0x000c002885007388 */ /* 0x000be20000000c00 */
[----:B------:R-:W-:-:S02]  /*9080*/  LOP3.LUT R128, R128, 0xffff, RZ, 0xc0, !PT ;  /* 0x0000ffff80807812 */ /* 0x000fc400078ec0ff */
[----:B------:R-:W-:Y:S02]  /*9090*/  F2FP.SATFINITE.E4M3.F32.PACK_AB_MERGE_C R96, R97, R96, RZ ;  /* 0x000000606160723e */ /* 0x000fe400048070ff */
[----:B------:R-:W-:Y:S02]  /*90a0*/  F2FP.SATFINITE.E4M3.F32.PACK_AB_MERGE_C R98, R99, R98, RZ ;  /* 0x000000626362723e */ /* 0x000fe400048070ff */
[----:B----4-:R-:W-:Y:S02]  /*90b0*/  LOP3.LUT R5, R112, 0xffff, RZ, 0xc0, !PT ;  /* 0x0000ffff70057812 */ /* 0x010fe400078ec0ff */
[----:B------:R-:W-:Y:S02]  /*90c0*/  PRMT R35, R25, 0x4210, R128 ;  /* 0x0000421019237816 */ /* 0x000fe40000000080 */
[----:B------:R-:W-:Y:S02]  /*90d0*/  PRMT R38, R56, 0x5410, R49 ;  /* 0x0000541038267816 */ /* 0x000fe40000000031 */
[----:B------:R-:W-:-:S02]  /*90e0*/  LOP3.LUT R80, R80, 0xffff, RZ, 0xc0, !PT ;  /* 0x0000ffff50507812 */ /* 0x000fc400078ec0ff */
[----:B------:R-:W-:Y:S02]  /*90f0*/  LOP3.LUT R96, R96, 0xffff, RZ, 0xc0, !PT ;  /* 0x0000ffff60607812 */ /* 0x000fe400078ec0ff */
[----:B------:R-:W-:Y:S01]  /*9100*/  LOP3.LUT R17, R134, 0xff0, RZ, 0xc0, !PT ;  /* 0x00000ff086117812 */ /* 0x000fe200078ec0ff */
[----:B------:R-:W-:Y:S01]  /*9110*/  BAR.SYNC.DEFER_BLOCKING 0x0 ;  /* 0x0000000000007b1d */ /* 0x000fe20000010000 */
[----:B------:R-:W-:Y:S02]  /*9120*/  LOP3.LUT R25, R82, 0xffff, RZ, 0xc0, !PT ;  /* 0x0000ffff52197812 */ /* 0x000fe400078ec0ff */
[----:B------:R-:W-:Y:S02]  /*9130*/  LOP3.LUT R27, R98, 0xffff, RZ, 0xc0, !PT ;  /* 0x0000ffff621b7812 */ /* 0x000fe400078ec0ff */
[----:B------:R-:W-:Y:S02]  /*9140*/  SHF.R.U32.HI R16, RZ, 0x8, R89 ;  /* 0x00000008ff107819 */ /* 0x000fe40000011659 */
[----:B------:R-:W-:-:S02]  /*9150*/  PRMT R39, R51, 0x5410, R20 ;  /* 0x0000541033277816 */ /* 0x000fc40000000014 */
[----:B------:R-:W-:Y:S02]  /*9160*/  PRMT R32, R13, 0x4210, R80 ;  /* 0x000042100d207816 */ /* 0x000fe40000000050 */
[----:B------:R-:W-:Y:S02]  /*9170*/  PRMT R33, R15, 0x4210, R96 ;  /* 0x000042100f217816 */ /* 0x000fe40000000060 */
[--C-:B------:R-:W-:Y:S02]  /*9180*/  PRMT R34, R24, 0x4210, R5.reuse ;  /* 0x0000421018227816 */ /* 0x100fe40000000005 */
[----:B------:R-:W-:Y:S02]  /*9190*/  PRMT R38, R38, 0x5210, R5 ;  /* 0x0000521026267816 */ /* 0x000fe40000000005 */
[----:B-----5:R-:W-:Y:S02]  /*91a0*/  PRMT R40, R12, 0x4210, R25 ;  /* 0x000042100c287816 */ /* 0x020fe40000000019 */
[----:B------:R-:W-:-:S02]  /*91b0*/  PRMT R41, R14, 0x4210, R27 ;  /* 0x000042100e297816 */ /* 0x000fc4000000001b */
[----:B------:R-:W-:Y:S01]  /*91c0*/  LOP3.LUT R59, R16, 0xffff, RZ, 0xc0, !PT ;  /* 0x0000ffff103b7812 */ /* 0x000fe200078ec0ff */
[----:B-1----:R-:W-:Y:S01]  /*91d0*/  IMAD R16, R2, UR4, RZ ;  /* 0x0000000402107c24 */ /* 0x002fe2000f8e02ff */
[----:B------:R-:W-:Y:S01]  /*91e0*/  F2FP.SATFINITE.E4M3.F32.PACK_AB_MERGE_C R114, R115, R114, RZ ;  /* 0x000000727372723e */ /* 0x000fe200048070ff */
[----:B------:R-:W1:Y:S01]  /*91f0*/  LDS.128 R20, [R17+UR11] ;  /* 0x0000000b11147984 */ /* 0x000e620008000c00 */
[----:B------:R-:W-:Y:S01]  /*9200*/  PRMT R0, R59, 0x3340, R0 ;  /* 0x000033403b007816 */ /* 0x000fe20000000000 */
[----:B------:R-:W4:Y:S01]  /*9210*/  LDCU UR4, c[0x0][0x39c] ;  /* 0x00007380ff0477ac */ /* 0x000f220008000800 */
[----:B------:R-:W-:Y:S01]  /*9220*/  F2FP.SATFINITE.E4M3.F32.PACK_AB_MERGE_C R130, R131, R130, RZ ;  /* 0x000000828382723e */ /* 0x000fe200048070ff */
[----:B------:R-:W-:Y:S01]  /*9230*/  LDS.128 R12, [R17+UR11+0x1000] ;  /* 0x0010000b110c7984 */ /* 0x000fe20008000c00 */
[----:B------:R-:W-:Y:S02]  /*9240*/  PRMT R18, R61, 0x5410, R0 ;  /* 0x000054103d127816 */ /* 0x000fe40000000000 */
[----:B------:R-:W5:Y:S01]  /*9250*/  LDC R0, c[0x0][0x3b8] ;  /* 0x0000ee00ff007b82 */ /* 0x000f620000000800 */
[----:B------:R-:W-:Y:S01]  /*9260*/  LDS.128 R4, [R134+UR11+0x3000] ;  /* 0x0030000b86047984 */ /* 0x000fe20008000c00 */
[----:B------:R-:W-:-:S02]  /*9270*/  LOP3.LUT R114, R114, 0xffff, RZ, 0xc0, !PT ;  /* 0x0000ffff72727812 */ /* 0x000fc400078ec0ff */
[----:B------:R-:W-:Y:S01]  /*9280*/  PRMT R45, R52, 0x5410, R45 ;  /* 0x00005410342d7816 */ /* 0x000fe2000000002d */
[----:B------:R-:W-:Y:S01]  /*9290*/  LDS.128 R8, [R17+UR11+0x2000] ;  /* 0x0020000b11087984 */ /* 0x000fe20008000c00 */
[----:B------:R-:W-:Y:S02]  /*92a0*/  PRMT R58, R58, 0x5410, R53 ;  /* 0x000054103a3a7816 */ /* 0x000fe40000000035 */
[----:B------:R-:W-:Y:S01]  /*92b0*/  PRMT R37, R54, 0x5410, R47 ;  /* 0x0000541036257816 */ /* 0x000fe2000000002f */
[----:B------:R-:W-:Y:S01]  /*92c0*/  BAR.SYNC.DEFER_BLOCKING 0x0 ;  /* 0x0000000000007b1d */ /* 0x000fe20000010000 */
[----:B------:R-:W-:Y:S02]  /*92d0*/  PRMT R60, R60, 0x5410, R55 ;  /* 0x000054103c3c7816 */ /* 0x000fe40000000037 */
[----:B------:R-:W-:Y:S02]  /*92e0*/  PRMT R57, R62, 0x5410, R57 ;  /* 0x000054103e397816 */ /* 0x000fe40000000039 */
[----:B------:R-:W-:-:S02]  /*92f0*/  LOP3.LUT R29, R130, 0xffff, RZ, 0xc0, !PT ;  /* 0x0000ffff821d7812 */ /* 0x000fc400078ec0ff */
[----:B------:R-:W-:Y:S02]  /*9300*/  PRMT R42, R19, 0x4210, R114 ;  /* 0x00004210132a7816 */ /* 0x000fe40000000072 */
[----:B------:R-:W-:Y:S02]  /*9310*/  PRMT R36, R45, 0x5210, R80 ;  /* 0x000052102d247816 */ /* 0x000fe40000000050 */
[----:B------:R-:W-:Y:S02]  /*9320*/  PRMT R37, R37, 0x5210, R96 ;  /* 0x0000521025257816 */ /* 0x000fe40000000060 */
[----:B------:R-:W-:Y:S02]  /*9330*/  PRMT R39, R39, 0x5210, R128 ;  /* 0x0000521027277816 */ /* 0x000fe40000000080 */
[----:B------:R-:W-:Y:S01]  /*9340*/  PRMT R43, R26, 0x4210, R29 ;  /* 0x000042101a2b7816 */ /* 0x000fe2000000001d */
[-C--:B-----5:R-:W-:Y:S01]  /*9350*/  IMAD R31, R3, R0.reuse, RZ ;  /* 0x00000000031f7224 */ /* 0x0a0fe200078e02ff */
[----:B------:R-:W-:Y:S01]  /*9360*/  PRMT R112, R58, 0x5210, R25 ;  /* 0x000052103a707816 */ /* 0x000fe20000000019 */
[-C--:B------:R-:W-:Y:S01]  /*9370*/  IMAD R147, R147, R0.reuse, RZ ;  /* 0x0000000093937224 */ /* 0x080fe200078e02ff */
[----:B------:R-:W-:Y:S01]  /*9380*/  PRMT R113, R60, 0x5210, R27 ;  /* 0x000052103c717816 */ /* 0x000fe2000000001b */
[----:B------:R-:W-:Y:S01]  /*9390*/  IMAD R145, R145, R0, RZ ;  /* 0x0000000091917224 */ /* 0x000fe200078e02ff */
[----:B------:R-:W-:-:S02]  /*93a0*/  PRMT R114, R57, 0x5210, R114 ;  /* 0x0000521039727816 */ /* 0x000fc40000000072 */
[----:B------:R-:W-:Y:S01]  /*93b0*/  PRMT R115, R18, 0x5210, R29 ;  /* 0x0000521012737816 */ /* 0x000fe2000000001d */
[----:B------:R5:W-:Y:S01]  /*93c0*/  STS.128 [R133], R32 ;  /* 0x0000002085007388 */ /* 0x000be20000000c00 */
[----:B------:R-:W-:Y:S02]  /*93d0*/  IADD3 R2, P4, PT, R16, UR16, RZ ;  /* 0x0000001010027c10 */ /* 0x000fe4000ff9e0ff */
[----:B-1----:R-:W-:Y:S01]  /*93e0*/  PRMT R29, R20, 0x7771, RZ ;  /* 0x00007771141d7816 */ /* 0x002fe200000000ff */
[----:B------:R1:W-:Y:S01]  /*93f0*/  STS.128 [R133+0x400], R36 ;  /* 0x0004002485007388 */ /* 0x0003e20000000c00 */
[----:B------:R-:W-:Y:S02]  /*9400*/  LEA.HI.X.SX32 R16, R16, UR17, 0x1, P4 ;  /* 0x0000001110107c11 */ /* 0x000fe4000a0f0eff */
[-C--:B------:R-:W-:Y:S01]  /*9410*/  IADD3 R18, P4, PT, R31, R2.reuse, RZ ;  /* 0x000000021f127210 */ /* 0x080fe20007f9e0ff */
[----:B------:R-:W-:Y:S01]  /*9420*/  STS.128 [R133+0x800], R40 ;  /* 0x0008002885007388 */ /* 0x000fe20000000c00 */
[----:B------:R-:W-:-:S02]  /*9430*/  IADD3 R24, P5, PT, R147, R2, RZ ;  /* 0x0000000293187210 */ /* 0x000fc40007fbe0ff */
[-C--:B------:R-:W-:Y:S01]  /*9440*/  LEA.HI.X.SX32 R19, R31, R16.reuse, 0x1, P4 ;  /* 0x000000101f137211 */ /* 0x080fe200020f0eff */
[----:B------:R-:W-:Y:S01]  /*9450*/  STS.128 [R133+0xc00], R112 ;  /* 0x000c007085007388 */ /* 0x000fe20000000c00 */
[----:B------:R-:W-:Y:S01]  /*9460*/  LEA.HI.X.SX32 R25, R147, R16, 0x1, P5 ;  /* 0x0000001093197211 */ /* 0x000fe200028f0eff */
[----:B------:R-:W-:Y:S01]  /*9470*/  IMAD R31, R0, 0x20, R31 ;  /* 0x00000020001f7824 */ /* 0x000fe200078e021f */
[----:B------:R-:W-:Y:S01]  /*9480*/  BAR.SYNC.DEFER_BLOCKING 0x0 ;  /* 0x0000000000007b1d */ /* 0x000fe20000010000 */
[C---:B-----5:R-:W-:Y:S02]  /*9490*/  PRMT R33, R20.reuse, 0x7770, RZ ;  /* 0x0000777014217816 */ /* 0x060fe400000000ff */
[C---:B------:R-:W-:Y:S01]  /*94a0*/  ISETP.LT.AND P4, PT, R141.reuse, UR19, !P0 ;  /* 0x000000138d007c0c */ /* 0x040fe2000c781270 */
[----:B------:R-:W-:Y:S01]  /*94b0*/  IMAD R141, R141, R0, RZ ;  /* 0x000000008d8d7224 */ /* 0x000fe200078e02ff */
[C---:B-1----:R-:W-:Y:S02]  /*94c0*/  PRMT R37, R20.reuse, 0x7772, RZ ;  /* 0x0000777214257816 */ /* 0x042fe400000000ff */
[----:B------:R-:W-:-:S02]  /*94d0*/  PRMT R35, R20, 0x7773, RZ ;  /* 0x0000777314237816 */ /* 0x000fc400000000ff */
[C---:B------:R-:W-:Y:S02]  /*94e0*/  LOP3.LUT R28, R3.reuse, 0x24, RZ, 0xfc, !PT ;  /* 0x00000024031c7812 */ /* 0x040fe400078efcff */
[----:B------:R-:W-:Y:S02]  /*94f0*/  LOP3.LUT R20, R3, 0x28, RZ, 0xfc, !PT ;  /* 0x0000002803147812 */ /* 0x000fe400078efcff */
[----:B------:R-:W-:Y:S01]  /*9500*/  PRMT R39, R23, 0x7771, RZ ;  /* 0x0000777117277816 */ /* 0x000fe200000000ff */
[----:B------:R1:W-:Y:S01]  /*9510*/  @P3 STG.E.U8 desc[UR22][R18.64], R33 ;  /* 0x0000002112003986 */ /* 0x0003e2000c101116 */
[----:B------:R-:W-:-:S03]  /*9520*/  IADD3 R26, P3, PT, R145, R2, RZ ;  /* 0x00000002911a7210 */ /* 0x000fc60007f7e0ff */
[----:B------:R5:W-:Y:S01]  /*9530*/  @P2 STG.E.U8 desc[UR22][R24.64], R29 ;  /* 0x0000001d18002986 */ /* 0x000be2000c101116 */
[C---:B------:R-:W-:Y:S01]  /*9540*/  ISETP.LT.AND P2, PT, R143.reuse, UR19, !P0 ;  /* 0x000000138f007c0c */ /* 0x040fe2000c741270 */
[----:B------:R-:W-:Y:S01]  /*9550*/  IMAD R143, R143, R0, RZ ;  /* 0x000000008f8f7224 */ /* 0x000fe200078e02ff */
[----:B------:R-:W-:Y:S02]  /*9560*/  LEA.HI.X.SX32 R27, R145, R16, 0x1, P3 ;  /* 0x00000010911b7211 */ /* 0x000fe400018f0eff */
[----:B------:R-:W-:Y:S02]  /*9570*/  ISETP.LT.AND P3, PT, R28, UR19, !P0 ;  /* 0x000000131c007c0c */ /* 0x000fe4000c761270 */
[-C--:B-1----:R-:W-:Y:S01]  /*9580*/  IADD3 R18, P5, PT, R141, R2.reuse, RZ ;  /* 0x000000028d127210 */ /* 0x082fe20007fbe0ff */
[----:B------:R1:W-:Y:S01]  /*9590*/  @P6 STG.E.U8 desc[UR22][R26.64], R37 ;  /* 0x000000251a006986 */ /* 0x0003e2000c101116 */
[----:B------:R-:W-:Y:S02]  /*95a0*/  PRMT R33, R21, 0x7770, RZ ;  /* 0x0000777015217816 */ /* 0x000fe400000000ff */
[----:B-----5:R-:W-:-:S02]  /*95b0*/  IADD3 R24, P6, PT, R143, R2, RZ ;  /* 0x000000028f187210 */ /* 0x020fc40007fde0ff */
[----:B------:R-:W-:Y:S02]  /*95c0*/  LEA.HI.X.SX32 R19, R141, R16, 0x1, P5 ;  /* 0x000000108d137211 */ /* 0x000fe400028f0eff */
[C---:B------:R-:W-:Y:S01]  /*95d0*/  ISETP.LT.AND P5, PT, R139.reuse, UR19, !P0 ;  /* 0x000000138b007c0c */ /* 0x040fe2000c7a1270 */
[----:B------:R-:W-:Y:S01]  /*95e0*/  IMAD R139, R139, R0, RZ ;  /* 0x000000008b8b7224 */ /* 0x000fe200078e02ff */
[----:B------:R-:W-:Y:S01]  /*95f0*/  LEA.HI.X.SX32 R25, R143, R16, 0x1, P6 ;  /* 0x000000108f197211 */ /* 0x000fe200030f0eff */
[----:B------:R5:W-:Y:S01]  /*9600*/  @P4 STG.E.U8 desc[UR22][R18.64], R35 ;  /* 0x0000002312004986 */ /* 0x000be2000c101116 */
[C---:B------:R-:W-:Y:S01]  /*9610*/  ISETP.LT.AND P4, PT, R135.reuse, UR19, !P0 ;  /* 0x0000001387007c0c */ /* 0x040fe2000c781270 */
[----:B------:R-:W-:Y:S01]  /*9620*/  IMAD R135, R135, R0, RZ ;  /* 0x0000000087877224 */ /* 0x000fe200078e02ff */
[----:B-1----:R-:W-:Y:S01]  /*9630*/  PRMT R37, R21, 0x7771, RZ ;  /* 0x0000777115257816 */ /* 0x002fe200000000ff */
[----:B------:R1:W-:Y:S01]  /*9640*/  @P2 STG.E.U8 desc[UR22][R24.64], R33 ;  /* 0x0000002118002986 */ /* 0x0003e2000c101116 */
[----:B------:R-:W-:-:S02]  /*9650*/  IADD3 R28, P2, PT, R139, R2, RZ ;  /* 0x000000028b1c7210 */ /* 0x000fc40007f5e0ff */
[----:B------:R-:W-:Y:S02]  /*9660*/  IADD3 R26, P6, PT, R135, R2, RZ ;  /* 0x00000002871a7210 */ /* 0x000fe40007fde0ff */
[----:B------:R-:W-:Y:S02]  /*9670*/  LEA.HI.X.SX32 R29, R139, R16, 0x1, P2 ;  /* 0x000000108b1d7211 */ /* 0x000fe400010f0eff */
[C---:B------:R-:W-:Y:S01]  /*9680*/  ISETP.LT.AND P2, PT, R137.reuse, UR19, !P0 ;  /* 0x0000001389007c0c */ /* 0x040fe2000c741270 */
[----:B------:R-:W-:Y:S01]  /*9690*/  IMAD R137, R137, R0, RZ ;  /* 0x0000000089897224 */ /* 0x000fe200078e02ff */
[----:B------:R-:W-:Y:S01]  /*96a0*/  LEA.HI.X.SX32 R27, R135, R16, 0x1, P6 ;  /* 0x00000010871b7211 */ /* 0x000fe200030f0eff */
[----:B------:R0:W-:Y:S01]  /*96b0*/  @P5 STG.E.U8 desc[UR22][R28.64], R37 ;  /* 0x000000251c005986 */ /* 0x0001e2000c101116 */
[----:B-----5:R-:W-:Y:S01]  /*96c0*/  PRMT R35, R21, 0x7772, RZ ;  /* 0x0000777215237816 */ /* 0x020fe200000000ff */
[----:B-1----:R-:W-:Y:S01]  /*96d0*/  IMAD R25, R0, 0x4, R31 ;  /* 0x0000000400197824 */ /* 0x002fe200078e021f */
[----:B------:R-:W-:-:S02]  /*96e0*/  ISETP.LT.AND P5, PT, R20, UR19, !P0 ;  /* 0x0000001314007c0c */ /* 0x000fc4000c7a1270 */
[----:B------:R-:W-:Y:S01]  /*96f0*/  IADD3 R18, P6, PT, R137, R2, RZ ;  /* 0x0000000289127210 */ /* 0x000fe20007fde0ff */
[----:B------:R1:W-:Y:S01]  /*9700*/  @P4 STG.E.U8 desc[UR22][R26.64], R35 ;  /* 0x000000231a004986 */ /* 0x0003e2000c101116 */
[----:B------:R-:W-:Y:S02]  /*9710*/  LOP3.LUT R20, R3, 0x30, RZ, 0xfc, !PT ;  /* 0x0000003003147812 */ /* 0x000fe400078efcff */
[----:B------:R-:W-:Y:S02]  /*9720*/  LEA.HI.X.SX32 R19, R137, R16, 0x1, P6 ;  /* 0x0000001089137211 */ /* 0x000fe400030f0eff */
[----:B------:R-:W-:Y:S01]  /*9730*/  ISETP.LT.AND P4, PT, R20, UR19, !P0 ;  /* 0x0000001314007c0c */ /* 0x000fe2000c781270 */
[----:B0-----:R-:W-:Y:S01]  /*9740*/  VIADD R29, R132, 0x2c ;  /* 0x0000002c841d7836 */ /* 0x001fe20000000000 */
[----:B------:R-:W-:Y:S02]  /*9750*/  PRMT R33, R21, 0x7773, RZ ;  /* 0x0000777315217816 */ /* 0x000fe400000000ff */
[----:B------:R-:W-:-:S02]  /*9760*/  IADD3 R20, P6, PT, R31, R2, RZ ;  /* 0x000000021f147210 */ /* 0x000fc40007fde0ff */
[----:B------:R-:W-:Y:S01]  /*9770*/  LOP3.LUT R24, R3, 0x34, RZ, 0xfc, !PT ;  /* 0x0000003403187812 */ /* 0x000fe200078efcff */
[----:B------:R0:W-:Y:S01]  /*9780*/  @P2 STG.E.U8 desc[UR22][R18.64], R33 ;  /* 0x0000002112002986 */ /* 0x0001e2000c101116 */
[----:B------:R-:W-:Y:S01]  /*9790*/  LEA.HI.X.SX32 R21, R31, R16, 0x1, P6 ;  /* 0x000000101f157211 */ /* 0x000fe200030f0eff */
[----:B-1----:R-:W-:Y:S01]  /*97a0*/  IMAD R27, R0, 0x4, R25 ;  /* 0x00000004001b7824 */ /* 0x002fe200078e0219 */
[----:B------:R-:W-:Y:S02]  /*97b0*/  PRMT R31, R22, 0x7770, RZ ;  /* 0x00007770161f7816 */ /* 0x000fe400000000ff */
[----:B------:R-:W-:Y:S02]  /*97c0*/  ISETP.LT.AND P2, PT, R24, UR19, !P0 ;  /* 0x0000001318007c0c */ /* 0x000fe4000c741270 */
[----:B------:R-:W-:Y:S01]  /*97d0*/  IADD3 R24, P6, PT, R25, R2, RZ ;  /* 0x0000000219187210 */ /* 0x000fe20007fde0ff */
[----:B------:R1:W-:Y:S01]  /*97e0*/  @P1 STG.E.U8 desc[UR22][R20.64], R31 ;  /* 0x0000001f14001986 */ /* 0x0003e2000c101116 */
[C---:B------:R-:W-:Y:S01]  /*97f0*/  ISETP.LT.AND P1, PT, R29.reuse, UR19, !P0 ;  /* 0x000000131d007c0c */ /* 0x040fe2000c721270 */
[----:B------:R-:W-:Y:S01]  /*9800*/  IMAD R29, R29, R0, RZ ;  /* 0x000000001d1d7224 */ /* 0x000fe200078e02ff */
[----:B------:R-:W-:-:S02]  /*9810*/  LEA.HI.X.SX32 R25, R25, R16, 0x1, P6 ;  /* 0x0000001019197211 */ /* 0x000fc400030f0eff */
[----:B------:R-:W-:Y:S02]  /*9820*/  PRMT R35, R22, 0x7771, RZ ;  /* 0x0000777116237816 */ /* 0x000fe400000000ff */
[-C--:B0-----:R-:W-:Y:S02]  /*9830*/  IADD3 R18, P6, PT, R27, R2.reuse, RZ ;  /* 0x000000021b127210 */ /* 0x081fe40007fde0ff */
[----:B------:R-:W-:Y:S01]  /*9840*/  LOP3.LUT R26, R3, 0x38, RZ, 0xfc, !PT ;  /* 0x00000038031a7812 */ /* 0x000fe200078efcff */
[----:B------:R0:W-:Y:S01]  /*9850*/  @P3 STG.E.U8 desc[UR22][R24.64], R35 ;  /* 0x0000002318003986 */ /* 0x0001e2000c101116 */
[----:B------:R-:W-:Y:S01]  /*9860*/  IADD3 R28, P3, PT, R29, R2, RZ ;  /* 0x000000021d1c7210 */ /* 0x000fe20007f7e0ff */
[----:B-1----:R-:W-:Y:S01]  /*9870*/  IMAD R31, R0, 0x8, R27 ;  /* 0x00000008001f7824 */ /* 0x002fe200078e021b */
[----:B------:R-:W-:Y:S02]  /*9880*/  LEA.HI.X.SX32 R19, R27, R16, 0x1, P6 ;  /* 0x000000101b137211 */ /* 0x000fe400030f0eff */
[----:B------:R-:W-:-:S02]  /*9890*/  PRMT R37, R22, 0x7772, RZ ;  /* 0x0000777216257816 */ /* 0x000fc400000000ff */
[----:B------:R-:W-:Y:S02]  /*98a0*/  LEA.HI.X.SX32 R29, R29, R16, 0x1, P3 ;  /* 0x000000101d1d7211 */ /* 0x000fe400018f0eff */
[----:B------:R-:W-:Y:S01]  /*98b0*/  PRMT R33, R22, 0x7773, RZ ;  /* 0x0000777316217816 */ /* 0x000fe200000000ff */
[----:B------:R1:W-:Y:S01]  /*98c0*/  @P5 STG.E.U8 desc[UR22][R18.64], R37 ;  /* 0x0000002512005986 */ /* 0x0003e2000c101116 */
[----:B------:R-:W-:Y:S02]  /*98d0*/  LOP3.LUT R20, R3, 0x40, RZ, 0xfc, !PT ;  /* 0x0000004003147812 */ /* 0x000fe400078efcff */
[----:B------:R-:W-:Y:S01]  /*98e0*/  ISETP.LT.AND P6, PT, R26, UR19, !P0 ;  /* 0x000000131a007c0c */ /* 0x000fe2000c7c1270 */
[----:B------:R5:W-:Y:S01]  /*98f0*/  @P1 STG.E.U8 desc[UR22][R28.64], R33 ;  /* 0x000000211c001986 */ /* 0x000be2000c101116 */
[----:B------:R-:W-:Y:S02]  /*9900*/  ISETP.LT.AND P3, PT, R20, UR19, !P0 ;  /* 0x0000001314007c0c */ /* 0x000fe4000c761270 */
[----:B------:R-:W-:Y:S01]  /*9910*/  IADD3 R20, P1, PT, R31, R2, RZ ;  /* 0x000000021f147210 */ /* 0x000fe20007f3e0ff */
[----:B------:R-:W3:Y:S01]  /*9920*/  LDS.128 R24, [R17+UR11] ;  /* 0x0000000b11187984 */ /* 0x000ee20008000c00 */
[----:B0-----:R-:W-:-:S02]  /*9930*/  PRMT R35, R23, 0x7770, RZ ;  /* 0x0000777017237816 */ /* 0x001fc400000000ff */
[----:B------:R-:W-:Y:S01]  /*9940*/  LEA.HI.X.SX32 R21, R31, R16, 0x1, P1 ;  /* 0x000000101f157211 */ /* 0x000fe200008f0eff */
[----:B------:R-:W-:Y:S01]  /*9950*/  IMAD R31, R0, 0x4, R31 ;  /* 0x00000004001f7824 */ /* 0x000fe200078e021f */
[----:B------:R-:W-:Y:S01]  /*9960*/  LOP3.LUT R22, R3, 0x44, RZ, 0xfc, !PT ;  /* 0x0000004403167812 */ /* 0x000fe200078efcff */
[----:B-1----:R-:W-:Y:S02]  /*9970*/  VIADD R37, R132, 0x3c ;  /* 0x0000003c84257836 */ /* 0x002fe40000000000 */
[----:B-----5:R-:W-:Y:S01]  /*9980*/  IMAD R33, R0, 0x4, R31 ;  /* 0x0000000400217824 */ /* 0x020fe200078e021f */
[----:B------:R-:W-:Y:S01]  /*9990*/  IADD3 R18, P5, PT, R31, R2, RZ ;  /* 0x000000021f127210 */ /* 0x000fe20007fbe0ff */
[----:B------:R0:W-:Y:S01]  /*99a0*/  @P4 STG.E.U8 desc[UR22][R20.64], R35 ;  /* 0x0000002314004986 */ /* 0x0001e2000c101116 */
[----:B------:R-:W-:Y:S02]  /*99b0*/  ISETP.LT.AND P4, PT, R37, UR19, !P0 ;  /* 0x0000001325007c0c */ /* 0x000fe4000c781270 */
[----:B------:R-:W-:Y:S01]  /*99c0*/  LEA.HI.X.SX32 R19, R31, R16, 0x1, P5 ;  /* 0x000000101f137211 */ /* 0x000fe200028f0eff */
[----:B------:R-:W-:Y:S01]  /*99d0*/  IMAD R31, R37, R0, RZ ;  /* 0x00000000251f7224 */ /* 0x000fe200078e02ff */
[----:B------:R-:W-:-:S02]  /*99e0*/  IADD3 R28, P5, PT, R33, R2, RZ ;  /* 0x00000002211c7210 */ /* 0x000fc40007fbe0ff */
[----:B------:R-:W-:Y:S01]  /*99f0*/  ISETP.LT.AND P1, PT, R22, UR19, !P0 ;  /* 0x0000001316007c0c */ /* 0x000fe2000c721270 */
[----:B------:R1:W-:Y:S01]  /*9a00*/  @P2 STG.E.U8 desc[UR22][R18.64], R39 ;  /* 0x0000002712002986 */ /* 0x0003e2000c101116 */
[----:B------:R-:W-:Y:S01]  /*9a10*/  LEA.HI.X.SX32 R29, R33, R16, 0x1, P5 ;  /* 0x00000010211d7211 */ /* 0x000fe200028f0eff */
[----:B------:R-:W-:Y:S01]  /*9a20*/  IMAD R33, R0, 0x8, R33 ;  /* 0x0000000800217824 */ /* 0x000fe200078e0221 */
[----:B------:R-:W-:Y:S02]  /*9a30*/  PRMT R37, R23, 0x7772, RZ ;  /* 0x0000777217257816 */ /* 0x000fe400000000ff */
[----:B0-----:R-:W-:Y:S02]  /*9a40*/  IADD3 R20, P5, PT, R31, R2, RZ ;  /* 0x000000021f147210 */ /* 0x001fe40007fbe0ff */
[----:B------:R-:W-:Y:S01]  /*9a50*/  LOP3.LUT R22, R3, 0x48, RZ, 0xfc, !PT ;  /* 0x0000004803167812 */ /* 0x000fe200078efcff */
[----:B------:R0:W-:Y:S01]  /*9a60*/  @P6 STG.E.U8 desc[UR22][R28.64], R37 ;  /* 0x000000251c006986 */ /* 0x0001e2000c101116 */
[----:B------:R-:W-:-:S02]  /*9a70*/  PRMT R35, R23, 0x7773, RZ ;  /* 0x0000777317237816 */ /* 0x000fc400000000ff */
[----:B------:R-:W-:Y:S01]  /*9a80*/  LEA.HI.X.SX32 R21, R31, R16, 0x1, P5 ;  /* 0x000000101f157211 */ /* 0x000fe200028f0eff */
[----:B------:R-:W-:Y:S01]  /*9a90*/  IMAD R31, R0, 0x4, R33 ;  /* 0x00000004001f7824 */ /* 0x000fe200078e0221 */
[----:B----4-:R-:W-:Y:S01]  /*9aa0*/  ISETP.LT.AND P2, PT, R22, UR4, !P0 ;  /* 0x0000000416007c0c */ /* 0x010fe2000c741270 */
[----:B------:R-:W4:Y:S01]  /*9ab0*/  LDCU UR4, c[0x0][0x39c] ;  /* 0x00007380ff0477ac */ /* 0x000f220008000800 */
[----:B------:R-:W-:Y:S01]  /*9ac0*/  LOP3.LUT R22, R3, 0x50, RZ, 0xfc, !PT ;  /* 0x0000005003167812 */ /* 0x000fe200078efcff */
[----:B------:R5:W-:Y:S01]  /*9ad0*/  @P4 STG.E.U8 desc[UR22][R20.64], R35 ;  /* 0x0000002314004986 */ /* 0x000be2000c101116 */
[----:B-1----:R-:W-:Y:S01]  /*9ae0*/  IADD3 R18, P4, PT, R33, R2, RZ ;  /* 0x0000000221127210 */ /* 0x002fe20007f9e0ff */
[----:B------:R-:W-:Y:S01]  /*9af0*/  VIADD R39, R132, 0x5c ;  /* 0x0000005c84277836 */ /* 0x000fe20000000000 */
[----:B------:R-:W-:Y:S02]  /*9b00*/  LOP3.LUT R23, R3, 0x54, RZ, 0xfc, !PT ;  /* 0x0000005403177812 */ /* 0x000fe400078efcff */
[----:B--2---:R-:W-:Y:S01]  /*9b10*/  ISETP.LT.AND P5, PT, R22, UR5, !P0 ;  /* 0x0000000516007c0c */ /* 0x004fe2000c7a1270 */
[----:B------:R-:W1:Y:S01]  /*9b20*/  LDCU UR5, c[0x0][0x39c] ;  /* 0x00007380ff0577ac */ /* 0x000e620008000800 */
[----:B------:R-:W-:-:S02]  /*9b30*/  LEA.HI.X.SX32 R19, R33, R16, 0x1, P4 ;  /* 0x0000001021137211 */ /* 0x000fc400020f0eff */
[----:B------:R-:W-:Y:S02]  /*9b40*/  IADD3 R22, P6, PT, R31, R2, RZ ;  /* 0x000000021f167210 */ /* 0x000fe40007fde0ff */
[----:B---3--:R-:W-:Y:S01]  /*9b50*/  ISETP.LT.AND P4, PT, R23, UR6, !P0 ;  /* 0x0000000617007c0c */ /* 0x008fe2000c781270 */
[----:B------:R-:W2:Y:S01]  /*9b60*/  LDCU UR6, c[0x0][0x39c] ;  /* 0x00007380ff0677ac */ /* 0x000ea20008000800 */
[----:B0-----:R-:W-:Y:S01]  /*9b70*/  PRMT R37, R24, 0x7770, RZ ;  /* 0x0000777018257816 */ /* 0x001fe200000000ff */
[----:B-----5:R-:W-:Y:S01]  /*9b80*/  VIADD R35, R132, 0x4c ;  /* 0x0000004c84237836 */ /* 0x020fe20000000000 */
[----:B------:R-:W-:Y:S01]  /*9b90*/  LEA.HI.X.SX32 R23, R31, R16, 0x1, P6 ;  /* 0x000000101f177211 */ /* 0x000fe200030f0eff */
[----:B------:R-:W-:Y:S01]  /*9ba0*/  IMAD R31, R0, 0x4, R31 ;  /* 0x00000004001f7824 */ /* 0x000fe200078e021f */
[C---:B------:R-:W-:Y:S01]  /*9bb0*/  PRMT R33, R24.reuse, 0x7771, RZ ;  /* 0x0000777118217816 */ /* 0x040fe200000000ff */
[----:B------:R0:W-:Y:S01]  /*9bc0*/  @P3 STG.E.U8 desc[UR22][R18.64], R37 ;  /* 0x0000002512003986 */ /* 0x0001e2000c101116 */
[----:B------:R-:W-:-:S02]  /*9bd0*/  PRMT R29, R24, 0x7772, RZ ;  /* 0x00007772181d7816 */ /* 0x000fc400000000ff */
[----:B----4-:R-:W-:Y:S01]  /*9be0*/  ISETP.LT.AND P3, PT, R35, UR4, !P0 ;  /* 0x0000000423007c0c */ /* 0x010fe2000c761270 */
[----:B------:R3:W-:Y:S01]  /*9bf0*/  @P1 STG.E.U8 desc[UR22][R22.64], R33 ;  /* 0x0000002116001986 */ /* 0x0007e2000c101116 */
[----:B------:R-:W-:Y:S01]  /*9c00*/  IADD3 R20, P1, PT, R31, R2, RZ ;  /* 0x000000021f147210 */ /* 0x000fe20007f3e0ff */
[----:B------:R-:W4:Y:S01]  /*9c10*/  LDCU UR4, c[0x0][0x39c] ;  /* 0x00007380ff0477ac */ /* 0x000f220008000800 */
[----:B------:R-:W-:Y:S02]  /*9c20*/  LOP3.LUT R28, R3, 0x58, RZ, 0xfc, !PT ;  /* 0x00000058031c7812 */ /* 0x000fe400078efcff */
[----:B------:R-:W-:Y:S01]  /*9c30*/  LEA.HI.X.SX32 R21, R31, R16, 0x1, P1 ;  /* 0x000000101f157211 */ /* 0x000fe200008f0eff */
[----:B------:R-:W-:Y:S01]  /*9c40*/  IMAD R31, R0, 0x8, R31 ;  /* 0x00000008001f7824 */ /* 0x000fe200078e021f */
[----:B-1----:R-:W-:Y:S01]  /*9c50*/  ISETP.LT.AND P1, PT, R28, UR5, !P0 ;  /* 0x000000051c007c0c */ /* 0x002fe2000c721270 */
[----:B0-----:R-:W-:Y:S01]  /*9c60*/  IMAD R19, R35, R0, RZ ;  /* 0x0000000023137224 */ /* 0x001fe200078e02ff */
[----:B------:R-:W0:Y:S01]  /*9c70*/  LDCU UR5, c[0x0][0x39c] ;  /* 0x00007380ff0577ac */ /* 0x000e220008000800 */
[----:B------:R1:W-:Y:S01]  /*9c80*/  @P2 STG.E.U8 desc[UR22][R20.64], R29 ;  /* 0x0000001d14002986 */ /* 0x0003e2000c101116 */
[----:B------:R-:W-:-:S02]  /*9c90*/  PRMT R35, R24, 0x7773, RZ ;  /* 0x0000777318237816 */ /* 0x000fc400000000ff */
[----:B---3--:R-:W-:Y:S02]  /*9ca0*/  LOP3.LUT R22, R3, 0x60, RZ, 0xfc, !PT ;  /* 0x0000006003167812 */ /* 0x008fe400078efcff */
[C---:B------:R-:W-:Y:S02]  /*9cb0*/  IADD3 R18, P6, PT, R19.reuse, R2, RZ ;  /* 0x0000000213127210 */ /* 0x040fe40007fde0ff */
[----:B--2---:R-:W-:Y:S01]  /*9cc0*/  ISETP.LT.AND P2, PT, R22, UR6, !P0 ;  /* 0x0000000616007c0c */ /* 0x004fe2000c741270 */
[----:B------:R-:W2:Y:S01]  /*9cd0*/  LDCU UR6, c[0x0][0x39c] ;  /* 0x00007380ff0677ac */ /* 0x000ea20008000800 */
[----:B------:R-:W-:Y:S02]  /*9ce0*/  LEA.HI.X.SX32 R19, R19, R16, 0x1, P6 ;  /* 0x0000001013137211 */ /* 0x000fe400030f0eff */
[----:B------:R-:W-:Y:S02]  /*9cf0*/  IADD3 R22, P6, PT, R31, R2, RZ ;  /* 0x000000021f167210 */ /* 0x000fe40007fde0ff */
[----:B------:R-:W-:Y:S01]  /*9d00*/  PRMT R33, R25, 0x7770, RZ ;  /* 0x0000777019217816 */ /* 0x000fe200000000ff */
[----:B------:R3:W-:Y:S01]  /*9d10*/  @P3 STG.E.U8 desc[UR22][R18.64], R35 ;  /* 0x0000002312003986 */ /* 0x0007e2000c101116 */
[----:B------:R-:W-:Y:S01]  /*9d20*/  LEA.HI.X.SX32 R23, R31, R16, 0x1, P6 ;  /* 0x000000101f177211 */ /* 0x000fe200030f0eff */
[----:B------:R-:W-:Y:S01]  /*9d30*/  IMAD R31, R0, 0x4, R31 ;  /* 0x00000004001f7824 */ /* 0x000fe200078e021f */
[----:B------:R-:W-:-:S02]  /*9d40*/  LOP3.LUT R24, R3, 0x64, RZ, 0xfc, !PT ;  /* 0x0000006403187812 */ /* 0x000fc400078efcff */
[----:B------:R-:W-:Y:S01]  /*9d50*/  PRMT R37, R25, 0x7771, RZ ;  /* 0x0000777119257816 */ /* 0x000fe200000000ff */
[----:B------:R5:W-:Y:S01]  /*9d60*/  @P5 STG.E.U8 desc[UR22][R22.64], R33 ;  /* 0x0000002116005986 */ /* 0x000be2000c101116 */
[C---:B-1----:R-:W-:Y:S01]  /*9d70*/  IADD3 R20, P5, PT, R31.reuse, R2, RZ ;  /* 0x000000021f147210 */ /* 0x042fe20007fbe0ff */
[----:B------:R-:W-:Y:S01]  /*9d80*/  IMAD R29, R0, 0x4, R31 ;  /* 0x00000004001d7824 */ /* 0x000fe200078e021f */
[----:B------:R-:W-:Y:S01]  /*9d90*/  ISETP.LT.AND P3, PT, R24, UR7, !P0 ;  /* 0x0000000718007c0c */ /* 0x000fe2000c761270 */
[----:B------:R-:W1:Y:S01]  /*9da0*/  LDCU UR7, c[0x0][0x39c] ;  /* 0x00007380ff0777ac */ /* 0x000e620008000800 */
[----:B------:R-:W-:Y:S01]  /*9db0*/  LEA.HI.X.SX32 R21, R31, R16, 0x1, P5 ;  /* 0x000000101f157211 */ /* 0x000fe200028f0eff */
[----:B------:R-:W-:Y:S01]  /*9dc0*/  IMAD R31, R39, R0, RZ ;  /* 0x00000000271f7224 */ /* 0x000fe200078e02ff */
[----:B------:R-:W-:Y:S02]  /*9dd0*/  LOP3.LUT R24, R3, 0x68, RZ, 0xfc, !PT ;  /* 0x0000006803187812 */ /* 0x000fe400078efcff */
[----:B---3--:R-:W-:Y:S01]  /*9de0*/  IADD3 R18, P6, PT, R29, R2, RZ ;  /* 0x000000021d127210 */ /* 0x008fe20007fde0ff */
[----:B------:R3:W-:Y:S01]  /*9df0*/  @P4 STG.E.U8 desc[UR22][R20.64], R37 ;  /* 0x0000002514004986 */ /* 0x0007e2000c101116 */
[----:B----4-:R-:W-:Y:S01]  /*9e00*/  ISETP.LT.AND P5, PT, R39, UR4, !P0 ;  /* 0x0000000427007c0c */ /* 0x010fe2000c7a1270 */
[----:B------:R-:W4:Y:S01]  /*9e10*/  LDCU UR4, c[0x0][0x39c] ;  /* 0x00007380ff0477ac */ /* 0x000f220008000800 */
[----:B0-----:R-:W-:-:S02]  /*9e20*/  ISETP.LT.AND P4, PT, R24, UR5, !P0 ;  /* 0x0000000518007c0c */ /* 0x001fc4000c781270 */
[----:B------:R-:W-:Y:S01]  /*9e30*/  LEA.HI.X.SX32 R19, R29, R16, 0x1, P6 ;  /* 0x000000101d137211 */ /* 0x000fe200030f0eff */
[----:B------:R-:W0:Y:S01]  /*9e40*/  LDCU UR5, c[0x0][0x39c] ;  /* 0x00007380ff0577ac */ /* 0x000e220008000800 */
[----:B-----5:R-:W-:Y:S01]  /*9e50*/  IADD3 R22, P6, PT, R31, R2, RZ ;  /* 0x000000021f167210 */ /* 0x020fe20007fde0ff */
[C---:B------:R-:W-:Y:S01]  /*9e60*/  IMAD R29, R0.reuse, 0x8, R29 ;  /* 0x00000008001d7824 */ /* 0x040fe200078e021d */
[----:B------:R-:W-:Y:S02]  /*9e70*/  PRMT R35, R25, 0x7772, RZ ;  /* 0x0000777219237816 */ /* 0x000fe400000000ff */
[----:B------:R-:W-:Y:S01]  /*9e80*/  LEA.HI.X.SX32 R23, R31, R16, 0x1, P6 ;  /* 0x000000101f177211 */ /* 0x000fe200030f0eff */
[----:B------:R-:W-:Y:S01]  /*9e90*/  IMAD R31, R0, 0x4, R29 ;  /* 0x00000004001f7824 */ /* 0x000fe200078e021d */
[----:B------:R-:W-:Y:S01]  /*9ea0*/  PRMT R33, R25, 0x7773, RZ ;  /* 0x0000777319217816 */ /* 0x000fe200000000ff */
[----:B------:R5:W-:Y:S01]  /*9eb0*/  @P1 STG.E.U8 desc[UR22][R18.64], R35 ;  /* 0x0000002312001986 */ /* 0x000be2000c101116 */
[----:B------:R-:W-:-:S02]  /*9ec0*/  LOP3.LUT R24, R3, 0x70, RZ, 0xfc, !PT ;  /* 0x0000007003187812 */ /* 0x000fc400078efcff */
[----:B------:R-:W-:Y:S01]  /*9ed0*/  LOP3.LUT R25, R3, 0x74, RZ, 0xfc, !PT ;  /* 0x0000007403197812 */ /* 0x000fe200078efcff */
[----:B------:R1:W-:Y:S01]  /*9ee0*/  @P5 STG.E.U8 desc[UR22][R22.64], R33 ;  /* 0x0000002116005986 */ /* 0x0003e2000c101116 */
[----:B--2---:R-:W-:Y:S01]  /*9ef0*/  ISETP.LT.AND P1, PT, R24, UR6, !P0 ;  /* 0x0000000618007c0c */ /* 0x004fe2000c721270 */
[----:B------:R-:W2:Y:S01]  /*9f00*/  LDCU UR6, c[0x0][0x39c] ;  /* 0x00007380ff0677ac */ /* 0x000ea20008000800 */
[-C--:B---3--:R-:W-:Y:S02]  /*9f10*/  IADD3 R20, P5, PT, R29, R2.reuse, RZ ;  /* 0x000000021d147210 */ /* 0x088fe40007fbe0ff */
[----:B------:R-:W-:Y:S02]  /*9f20*/  IADD3 R24, P6, PT, R31, R2, RZ ;  /* 0x000000021f187210 */ /* 0x000fe40007fde0ff */
[----:B------:R-:W-:Y:S01]  /*9f30*/  LEA.HI.X.SX32 R21, R29, R16, 0x1, P5 ;  /* 0x000000101d157211 */ /* 0x000fe200028f0eff */
[----:B-----5:R-:W-:Y:S01]  /*9f40*/  VIADD R35, R132, 0x6c ;  /* 0x0000006c84237836 */ /* 0x020fe20000000000 */
[----:B0-----:R-:W-:Y:S01]  /*9f50*/  ISETP.LT.AND P5, PT, R25, UR5, !P0 ;  /* 0x0000000519007c0c */ /* 0x001fe2000c7a1270 */
[----:B------:R-:W0:Y:S01]  /*9f60*/  LDCU UR5, c[0x0][0x39c] ;  /* 0x00007380ff0577ac */ /* 0x000e220008000800 */
[----:B------:R-:W-:-:S02]  /*9f70*/  PRMT R29, R26, 0x7770, RZ ;  /* 0x000077701a1d7816 */ /* 0x000fc400000000ff */
[----:B------:R-:W-:Y:S01]  /*9f80*/  LEA.HI.X.SX32 R25, R31, R16, 0x1, P6 ;  /* 0x000000101f197211 */ /* 0x000fe200030f0eff */
[----:B------:R-:W-:Y:S01]  /*9f90*/  IMAD R31, R0, 0x4, R31 ;  /* 0x00000004001f7824 */ /* 0x000fe200078e021f */
[C---:B-1----:R-:W-:Y:S01]  /*9fa0*/  PRMT R23, R26.reuse, 0x7771, RZ ;  /* 0x000077711a177816 */ /* 0x042fe200000000ff */
[----:B------:R1:W-:Y:S01]  /*9fb0*/  @P2 STG.E.U8 desc[UR22][R20.64], R29 ;  /* 0x0000001d14002986 */ /* 0x0003e2000c101116 */
[----:B------:R-:W-:Y:S02]  /*9fc0*/  LOP3.LUT R22, R3, 0x78, RZ, 0xfc, !PT ;  /* 0x0000007803167812 */ /* 0x000fe400078efcff */
[C---:B------:R-:W-:Y:S01]  /*9fd0*/  IADD3 R18, P2, PT, R31.reuse, R2, RZ ;  /* 0x000000021f127210 */ /* 0x040fe20007f5e0ff */
[----:B------:R3:W-:Y:S01]  /*9fe0*/  @P3 STG.E.U8 desc[UR22][R24.64], R23 ;  /* 0x0000001718003986 */ /* 0x0007e2000c101116 */
[----:B------:R-:W-:Y:S02]  /*9ff0*/  PRMT R33, R26, 0x7772, RZ ;  /* 0x000077721a217816 */ /* 0x000fe400000000ff */
[----:B------:R-:W-:Y:S01]  /*a000*/  LEA.HI.X.SX32 R19, R31, R16, 0x1, P2 ;  /* 0x000000101f137211 */ /* 0x000fe200010f0eff */
[----:B------:R-:W-:Y:S01]  /*a010*/  IMAD R31, R0, 0x8, R31 ;  /* 0x00000008001f7824 */ /* 0x000fe200078e021f */
[----:B--2---:R-:W-:Y:S01]  /*a020*/  ISETP.LT.AND P2, PT, R22, UR6, !P0 ;  /* 0x0000000616007c0c */ /* 0x004fe2000c741270 */
[----:B------:R-:W2:Y:S01]  /*a030*/  LDCU UR6, c[0x0][0x39c] ;  /* 0x00007380ff0677ac */ /* 0x000ea20008000800 */
[C---:B----4-:R-:W-:Y:S01]  /*a040*/  ISETP.LT.AND P3, PT, R35.reuse, UR4, !P0 ;  /* 0x0000000423007c0c */ /* 0x050fe2000c761270 */
[----:B-1----:R-:W-:Y:S01]  /*a050*/  IMAD R21, R35, R0, RZ ;  /* 0x0000000023157224 */ /* 0x002fe200078e02ff */
[----:B------:R-:W-:Y:S01]  /*a060*/  LOP3.LUT R22, R3, 0x80, RZ, 0xfc, !PT ;  /* 0x0000008003167812 */ /* 0x000fe200078efcff */
[----:B------:R1:W-:Y:S01]  /*a070*/  @P4 STG.E.U8 desc[UR22][R18.64], R33 ;  /* 0x0000002112004986 */ /* 0x0003e2000c101116 */
[----:B------:R-:W-:Y:S01]  /*a080*/  PRMT R29, R26, 0x7773, RZ ;  /* 0x000077731a1d7816 */ /* 0x000fe200000000ff */
[----:B------:R-:W4:Y:S01]  /*a090*/  LDCU UR4, c[0x0][0x39c] ;  /* 0x00007380ff0477ac */ /* 0x000f220008000800 */
[C---:B------:R-:W-:Y:S01]  /*a0a0*/  IADD3 R20, P6, PT, R21.reuse, R2, RZ ;  /* 0x0000000215147210 */ /* 0x040fe20007fde0ff */
[----:B------:R-:W-:Y:S01]  /*a0b0*/  VIADD R35, R132, 0x7c ;  /* 0x0000007c84237836 */ /* 0x000fe20000000000 */
[----:B0-----:R-:W-:Y:S01]  /*a0c0*/  ISETP.LT.AND P4, PT, R22, UR5, !P0 ;  /* 0x0000000516007c0c */ /* 0x001fe2000c781270 */
[----:B------:R-:W0:Y:S01]  /*a0d0*/  LDCU UR5, c[0x0][0x39c] ;  /* 0x00007380ff0577ac */ /* 0x000e220008000800 */
[----:B------:R-:W-:-:S02]  /*a0e0*/  LEA.HI.X.SX32 R21, R21, R16, 0x1, P6 ;  /* 0x0000001015157211 */ /* 0x000fc400030f0eff */
[----:B------:R-:W-:Y:S02]  /*a0f0*/  IADD3 R22, P6, PT, R31, R2, RZ ;  /* 0x000000021f167210 */ /* 0x000fe40007fde0ff */
[----:B---3--:R-:W-:Y:S01]  /*a100*/  LOP3.LUT R24, R3, 0x84, RZ, 0xfc, !PT ;  /* 0x0000008403187812 */ /* 0x008fe200078efcff */
[----:B------:R3:W-:Y:S01]  /*a110*/  @P3 STG.E.U8 desc[UR22][R20.64], R29 ;  /* 0x0000001d14003986 */ /* 0x0007e2000c101116 */
[----:B------:R-:W-:Y:S01]  /*a120*/  LEA.HI.X.SX32 R23, R31, R16, 0x1, P6 ;  /* 0x000000101f177211 */ /* 0x000fe200030f0eff */
[----:B------:R-:W-:Y:S01]  /*a130*/  IMAD R31, R0, 0x4, R31 ;  /* 0x00000004001f7824 */ /* 0x000fe200078e021f */
[----:B-1----:R-:W-:Y:S02]  /*a140*/  PRMT R33, R27, 0x7770, RZ ;  /* 0x000077701b217816 */ /* 0x002fe400000000ff */
[----:B------:R-:W-:Y:S01]  /*a150*/  ISETP.LT.AND P3, PT, R24, UR7, !P0 ;  /* 0x0000000718007c0c */ /* 0x000fe2000c761270 */
[----:B------:R-:W-:Y:S01]  /*a160*/  IMAD R25, R0, 0x4, R31 ;  /* 0x0000000400197824 */ /* 0x000fe200078e021f */
[----:B------:R-:W-:Y:S01]  /*a170*/  LOP3.LUT R24, R3, 0x88, RZ, 0xfc, !PT ;  /* 0x0000008803187812 */ /* 0x000fe200078efcff */
[----:B------:R1:W-:Y:S01]  /*a180*/  @P1 STG.E.U8 desc[UR22][R22.64], R33 ;  /* 0x0000002116001986 */ /* 0x0003e2000c101116 */
[----:B------:R-:W-:Y:S01]  /*a190*/  IADD3 R18, P1, PT, R31, R2, RZ ;  /* 0x000000021f127210 */ /* 0x000fe20007f3e0ff */
[----:B------:R-:W5:Y:S01]  /*a1a0*/  LDCU UR7, c[0x0][0x39c] ;  /* 0x00007380ff0777ac */ /* 0x000f620008000800 */
[----:B---3--:R-:W-:-:S02]  /*a1b0*/  IMAD R29, R35, R0, RZ ;  /* 0x00000000231d7224 */ /* 0x008fc400078e02ff */
[----:B------:R-:W-:Y:S02]  /*a1c0*/  LEA.HI.X.SX32 R19, R31, R16, 0x1, P1 ;  /* 0x000000101f137211 */ /* 0x000fe400008f0eff */
[----:B------:R-:W-:Y:S02]  /*a1d0*/  PRMT R31, R27, 0x7771, RZ ;  /* 0x000077711b1f7816 */ /* 0x000fe400000000ff */
[----:B------:R-:W-:Y:S02]  /*a1e0*/  IADD3 R20, P6, PT, R25, R2, RZ ;  /* 0x0000000219147210 */ /* 0x000fe40007fde0ff */
[----:B----4-:R-:W-:Y:S01]  /*a1f0*/  ISETP.LT.AND P1, PT, R35, UR4, !P0 ;  /* 0x0000000423007c0c */ /* 0x010fe2000c721270 */
[----:B------:R3:W-:Y:S01]  /*a200*/  @P5 STG.E.U8 desc[UR22][R18.64], R31 ;  /* 0x0000001f12005986 */ /* 0x0007e2000c101116 */
[----:B0-----:R-:W-:Y:S01]  /*a210*/  ISETP.LT.AND P5, PT, R24, UR5, !P0 ;  /* 0x0000000518007c0c */ /* 0x001fe2000c7a1270 */
[----:B------:R-:W0:Y:S01]  /*a220*/  LDCU UR5, c[0x0][0x39c] ;  /* 0x00007380ff0577ac */ /* 0x000e220008000800 */
[----:B------:R-:W-:Y:S01]  /*a230*/  LEA.HI.X.SX32 R21, R25, R16, 0x1, P6 ;  /* 0x0000001019157211 */ /* 0x000fe200030f0eff */
[----:B------:R-:W-:Y:S01]  /*a240*/  IMAD R25, R0, 0x8, R25 ;  /* 0x0000000800197824 */ /* 0x000fe200078e0219 */
[----:B------:R-:W-:Y:S01]  /*a250*/  PRMT R35, R27, 0x7772, RZ ;  /* 0x000077721b237816 */ /* 0x000fe200000000ff */
[----:B------:R-:W4:Y:S01]  /*a260*/  LDCU UR4, c[0x0][0x39c] ;  /* 0x00007380ff0477ac */ /* 0x000f220008000800 */
[----:B-1----:R-:W-:-:S02]  /*a270*/  IADD3 R22, P6, PT, R29, R2, RZ ;  /* 0x000000021d167210 */ /* 0x002fc40007fde0ff */
[----:B------:R-:W-:Y:S01]  /*a280*/  LOP3.LUT R24, R3, 0x90, RZ, 0xfc, !PT ;  /* 0x0000009003187812 */ /* 0x000fe200078efcff */
[----:B------:R1:W-:Y:S01]  /*a290*/  @P2 STG.E.U8 desc[UR22][R20.64], R35 ;  /* 0x0000002314002986 */ /* 0x0003e2000c101116 */
[----:B------:R-:W-:Y:S01]  /*a2a0*/  PRMT R33, R27, 0x7773, RZ ;  /* 0x000077731b217816 */ /* 0x000fe200000000ff */
[----:B------:R-:W-:Y:S01]  /*a2b0*/  IMAD R27, R0, 0x4, R25 ;  /* 0x00000004001b7824 */ /* 0x000fe200078e0219 */
[----:B------:R-:W-:Y:S02]  /*a2c0*/  LEA.HI.X.SX32 R23, R29, R16, 0x1, P6 ;  /* 0x000000101d177211 */ /* 0x000fe400030f0eff */
[----:B--2---:R-:W-:Y:S01]  /*a2d0*/  ISETP.LT.AND P2, PT, R24, UR6, !P0 ;  /* 0x0000000618007c0c */ /* 0x004fe2000c741270 */
[----:B------:R-:W2:Y:S01]  /*a2e0*/  LDCU UR6, c[0x0][0x39c] ;  /* 0x00007380ff0677ac */ /* 0x000ea20008000800 */
[----:B------:R-:W-:Y:S01]  /*a2f0*/  LOP3.LUT R24, R3, 0x94, RZ, 0xfc, !PT ;  /* 0x0000009403187812 */ /* 0x000fe200078efcff */
[----:B------:R2:W-:Y:S01]  /*a300*/  @P1 STG.E.U8 desc[UR22][R22.64], R33 ;  /* 0x0000002116001986 */ /* 0x0005e2000c101116 */
[----:B---3--:R-:W-:-:S02]  /*a310*/  IADD3 R18, P6, PT, R25, R2, RZ ;  /* 0x0000000219127210 */ /* 0x008fc40007fde0ff */
[----:B0-----:R-:W-:Y:S01]  /*a320*/  ISETP.LT.AND P1, PT, R24, UR5, !P0 ;  /* 0x0000000518007c0c */ /* 0x001fe2000c721270 */
[----:B------:R-:W0:Y:S01]  /*a330*/  LDCU UR5, c[0x0][0x39c] ;  /* 0x00007380ff0577ac */ /* 0x000e220008000800 */
[----:B------:R-:W-:Y:S01]  /*a340*/  LEA.HI.X.SX32 R19, R25, R16, 0x1, P6 ;  /* 0x0000001019137211 */ /* 0x000fe200030f0eff */
[----:B------:R-:W-:Y:S01]  /*a350*/  VIADD R25, R132, 0x8c ;  /* 0x0000008c84197836 */ /* 0x000fe20000000000 */
[C---:B------:R-:W-:Y:S02]  /*a360*/  PRMT R31, R12.reuse, 0x7770, RZ ;  /* 0x000077700c1f7816 */ /* 0x040fe400000000ff */
[C---:B-1----:R-:W-:Y:S02]  /*a370*/  IADD3 R20, P6, PT, R27.reuse, R2, RZ ;  /* 0x000000021b147210 */ /* 0x042fe40007fde0ff */
[----:B------:R-:W-:Y:S01]  /*a380*/  PRMT R29, R12, 0x7771, RZ ;  /* 0x000077710c1d7816 */ /* 0x000fe200000000ff */
[----:B------:R1:W-:Y:S01]  /*a390*/  @P4 STG.E.U8 desc[UR22][R18.64], R31 ;  /* 0x0000001f12004986 */ /* 0x0003e2000c101116 */
[----:B------:R-:W-:Y:S01]  /*a3a0*/  LEA.HI.X.SX32 R21, R27, R16, 0x1, P6 ;  /* 0x000000101b157211 */ /* 0x000fe200030f0eff */
[----:B------:R-:W-:Y:S01]  /*a3b0*/  IMAD R27, R0, 0x4, R27 ;  /* 0x00000004001b7824 */ /* 0x000fe200078e021b */
[C---:B----4-:R-:W-:Y:S01]  /*a3c0*/  ISETP.LT.AND P4, PT, R25.reuse, UR4, !P0 ;  /* 0x0000000419007c0c */ /* 0x050fe2000c781270 */
[----:B------:R-:W-:Y:S01]  /*a3d0*/  IMAD R25, R25, R0, RZ ;  /* 0x0000000019197224 */ /* 0x000fe200078e02ff */
[----:B------:R-:W-:Y:S01]  /*a3e0*/  LOP3.LUT R24, R3, 0x98, RZ, 0xfc, !PT ;  /* 0x0000009803187812 */ /* 0x000fe200078efcff */
[----:B------:R3:W-:Y:S01]  /*a3f0*/  @P3 STG.E.U8 desc[UR22][R20.64], R29 ;  /* 0x0000001d14003986 */ /* 0x0007e2000c101116 */
[----:B--2---:R-:W-:Y:S01]  /*a400*/  IADD3 R22, P3, PT, R27, R2, RZ ;  /* 0x000000021b167210 */ /* 0x004fe20007f7e0ff */
[----:B------:R-:W2:Y:S01]  /*a410*/  LDCU UR4, c[0x0][0x39c] ;  /* 0x00007380ff0477ac */ /* 0x000ea20008000800 */
[----:B------:R-:W-:-:S02]  /*a420*/  PRMT R33, R12, 0x7772, RZ ;  /* 0x000077720c217816 */ /* 0x000fc400000000ff */
[----:B------:R-:W-:Y:S01]  /*a430*/  LEA.HI.X.SX32 R23, R27, R16, 0x1, P3 ;  /* 0x000000101b177211 */ /* 0x000fe200018f0eff */
[----:B------:R-:W-:Y:S01]  /*a440*/  IMAD R27, R0, 0x8, R27 ;  /* 0x00000008001b7824 */ /* 0x000fe200078e021b */
[C---:B-1----:R-:W-:Y:S02]  /*a450*/  IADD3 R18, P6, PT, R25.reuse, R2, RZ ;  /* 0x0000000219127210 */ /* 0x042fe40007fde0ff */
[----:B------:R-:W-:Y:S01]  /*a460*/  PRMT R31, R12, 0x7773, RZ ;  /* 0x000077730c1f7816 */ /* 0x000fe200000000ff */
[----:B------:R1:W-:Y:S01]  /*a470*/  @P5 STG.E.U8 desc[UR22][R22.64], R33 ;  /* 0x0000002116005986 */ /* 0x0003e2000c101116 */
[----:B------:R-:W-:Y:S01]  /*a480*/  LEA.HI.X.SX32 R19, R25, R16, 0x1, P6 ;  /* 0x0000001019137211 */ /* 0x000fe200030f0eff */
[----:B------:R-:W-:Y:S01]  /*a490*/  IMAD R25, R0, 0x4, R27 ;  /* 0x0000000400197824 */ /* 0x000fe200078e021b */
[----:B0-----:R-:W-:Y:S01]  /*a4a0*/  ISETP.LT.AND P3, PT, R24, UR5, !P0 ;  /* 0x0000000518007c0c */ /* 0x001fe2000c761270 */
[----:B------:R-:W0:Y:S01]  /*a4b0*/  LDCU UR5, c[0x0][0x39c] ;  /* 0x00007380ff0577ac */ /* 0x000e220008000800 */
[----:B------:R-:W-:Y:S01]  /*a4c0*/  LOP3.LUT R24, R3, 0xa0, RZ, 0xfc, !PT ;  /* 0x000000a003187812 */ /* 0x000fe200078efcff */
[----:B------:R4:W-:Y:S01]  /*a4d0*/  @P4 STG.E.U8 desc[UR22][R18.64], R31 ;  /* 0x0000001f12004986 */ /* 0x0009e2000c101116 */
[----:B---3--:R-:W-:-:S02]  /*a4e0*/  IADD3 R20, P4, PT, R27, R2, RZ ;  /* 0x000000021b147210 */ /* 0x008fc40007f9e0ff */
[----:B------:R-:W-:Y:S01]  /*a4f0*/  ISETP.LT.AND P5, PT, R24, UR6, !P0 ;  /* 0x0000000618007c0c */ /* 0x000fe2000c7a1270 */
[----:B------:R-:W3:Y:S01]  /*a500*/  LDCU UR6, c[0x0][0x39c] ;  /* 0x00007380ff0677ac */ /* 0x000ee20008000800 */
[----:B------:R-:W-:Y:S02]  /*a510*/  LOP3.LUT R12, R3, 0xa4, RZ, 0xfc, !PT ;  /* 0x000000a4030c7812 */ /* 0x000fe400078efcff */
[----:B------:R-:W-:Y:S01]  /*a520*/  LEA.HI.X.SX32 R21, R27, R16, 0x1, P4 ;  /* 0x000000101b157211 */ /* 0x000fe200020f0eff */
[----:B------:R-:W-:Y:S01]  /*a530*/  IMAD R27, R0, 0x4, R25 ;  /* 0x00000004001b7824 */ /* 0x000fe200078e0219 */
[----:B-1----:R-:W-:Y:S02]  /*a540*/  IADD3 R22, P6, PT, R25, R2, RZ ;  /* 0x0000000219167210 */ /* 0x002fe40007fde0ff */
[----:B------:R-:W-:Y:S01]  /*a550*/  PRMT R29, R13, 0x7770, RZ ;  /* 0x000077700d1d7816 */ /* 0x000fe200000000ff */
[----:B----4-:R-:W-:Y:S01]  /*a560*/  VIADD R31, R132, 0x9c ;  /* 0x0000009c841f7836 */ /* 0x010fe20000000000 */
[----:B-----5:R-:W-:Y:S01]  /*a570*/  ISETP.LT.AND P4, PT, R12, UR7, !P0 ;  /* 0x000000070c007c0c */ /* 0x020fe2000c781270 */
[----:B------:R-:W1:Y:S01]  /*a580*/  LDCU UR7, c[0x0][0x39c] ;  /* 0x00007380ff0777ac */ /* 0x000e620008000800 */
[----:B------:R-:W-:Y:S01]  /*a590*/  LEA.HI.X.SX32 R23, R25, R16, 0x1, P6 ;  /* 0x0000001019177211 */ /* 0x000fe200030f0eff */
[----:B------:R4:W-:Y:S01]  /*a5a0*/  @P2 STG.E.U8 desc[UR22][R20.64], R29 ;  /* 0x0000001d14002986 */ /* 0x0009e2000c101116 */
[----:B------:R-:W-:-:S02]  /*a5b0*/  PRMT R25, R13, 0x7771, RZ ;  /* 0x000077710d197816 */ /* 0x000fc400000000ff */
[----:B------:R-:W-:Y:S02]  /*a5c0*/  IADD3 R18, P6, PT, R27, R2, RZ ;  /* 0x000000021b127210 */ /* 0x000fe40007fde0ff */
[----:B------:R-:W-:Y:S01]  /*a5d0*/  LOP3.LUT R12, R3, 0xa8, RZ, 0xfc, !PT ;  /* 0x000000a8030c7812 */ /* 0x000fe200078efcff */
[----:B------:R5:W-:Y:S01]  /*a5e0*/  @P1 STG.E.U8 desc[UR22][R22.64], R25 ;  /* 0x0000001916001986 */ /* 0x000be2000c101116 */
[----:B--2---:R-:W-:Y:S01]  /*a5f0*/  ISETP.LT.AND P2, PT, R31, UR4, !P0 ;  /* 0x000000041f007c0c */ /* 0x004fe2000c741270 */
[----:B------:R-:W2:Y:S01]  /*a600*/  LDCU UR4, c[0x0][0x39c] ;  /* 0x00007380ff0477ac */ /* 0x000ea20008000800 */
[----:B------:R-:W-:Y:S01]  /*a610*/  LEA.HI.X.SX32 R19, R27, R16, 0x1, P6 ;  /* 0x000000101b137211 */ /* 0x000fe200030f0eff */
[----:B------:R-:W-:Y:S01]  /*a620*/  IMAD R27, R0, 0x8, R27 ;  /* 0x00000008001b7824 */ /* 0x000fe200078e021b */
[----:B0-----:R-:W-:Y:S01]  /*a630*/  ISETP.LT.AND P1, PT, R12, UR5, !P0 ;  /* 0x000000050c007c0c */ /* 0x001fe2000c721270 */
[----:B----4-:R-:W-:Y:S01]  /*a640*/  IMAD R21, R31, R0, RZ ;  /* 0x000000001f157224 */ /* 0x010fe200078e02ff */
[----:B------:R-:W-:Y:S01]  /*a650*/  PRMT R29, R13, 0x7772, RZ ;  /* 0x000077720d1d7816 */ /* 0x000fe200000000ff */
[----:B------:R-:W0:Y:S01]  /*a660*/  LDCU UR5, c[0x0][0x39c] ;  /* 0x00007380ff0577ac */ /* 0x000e220008000800 */
[----:B------:R-:W-:-:S02]  /*a670*/  LOP3.LUT R12, R3, 0xb0, RZ, 0xfc, !PT ;  /* 0x000000b0030c7812 */ /* 0x000fc400078efcff */
[C---:B------:R-:W-:Y:S01]  /*a680*/  IADD3 R20, P6, PT, R21.reuse, R2, RZ ;  /* 0x0000000215147210 */ /* 0x040fe20007fde0ff */
[----:B------:R4:W-:Y:S01]  /*a690*/  @P3 STG.E.U8 desc[UR22][R18.64], R29 ;  /* 0x0000001d12003986 */ /* 0x0009e2000c101116 */
[----:B---3--:R-:W-:Y:S01]  /*a6a0*/  ISETP.LT.AND P3, PT, R12, UR6, !P0 ;  /* 0x000000060c007c0c */ /* 0x008fe2000c761270 */
[----:B------:R-:W3:Y:S01]  /*a6b0*/  LDCU UR6, c[0x0][0x39c] ;  /* 0x00007380ff0677ac */ /* 0x000ee20008000800 */
[----:B------:R-:W-:Y:S02]  /*a6c0*/  LEA.HI.X.SX32 R21, R21, R16, 0x1, P6 ;  /* 0x0000001015157211 */ /* 0x000fe400030f0eff */
[----:B-----5:R-:W-:Y:S02]  /*a6d0*/  PRMT R25, R13, 0x7773, RZ ;  /* 0x000077730d197816 */ /* 0x020fe400000000ff */
[----:B------:R-:W-:Y:S02]  /*a6e0*/  LOP3.LUT R12, R3, 0xb4, RZ, 0xfc, !PT ;  /* 0x000000b4030c7812 */ /* 0x000fe400078efcff */
[----:B------:R-:W-:Y:S01]  /*a6f0*/  PRMT R31, R14, 0x7770, RZ ;  /* 0x000077700e1f7816 */ /* 0x000fe200000000ff */
[----:B------:R5:W-:Y:S01]  /*a700*/  @P2 STG.E.U8 desc[UR22][R20.64], R25 ;  /* 0x0000001914002986 */ /* 0x000be2000c101116 */
[----:B-1----:R-:W-:Y:S01]  /*a710*/  ISETP.LT.AND P6, PT, R12, UR7, !P0 ;  /* 0x000000070c007c0c */ /* 0x002fe2000c7c1270 */
[----:B----4-:R-:W-:Y:S01]  /*a720*/  IMAD R19, R0, 0x4, R27 ;  /* 0x0000000400137824 */ /* 0x010fe200078e021b */
[C---:B------:R-:W-:Y:S01]  /*a730*/  IADD3 R12, P2, PT, R27.reuse, R2, RZ ;  /* 0x000000021b0c7210 */ /* 0x040fe20007f5e0ff */
[----:B------:R-:W1:Y:S01]  /*a740*/  LDCU UR7, c[0x0][0x39c] ;  /* 0x00007380ff0777ac */ /* 0x000e620008000800 */
[----:B------:R-:W-:Y:S01]  /*a750*/  PRMT R29, R14, 0x7772, RZ ;  /* 0x000077720e1d7816 */ /* 0x000fe200000000ff */
[----:B------:R-:W-:Y:S01]  /*a760*/  IMAD R23, R0, 0x4, R19 ;  /* 0x0000000400177824 */ /* 0x000fe200078e0213 */
[----:B------:R-:W-:-:S02]  /*a770*/  LEA.HI.X.SX32 R13, R27, R16, 0x1, P2 ;  /* 0x000000101b0d7211 */ /* 0x000fc400010f0eff */
[-C--:B------:R-:W-:Y:S02]  /*a780*/  IADD3 R18, P2, PT, R19, R2.reuse, RZ ;  /* 0x0000000213127210 */ /* 0x080fe40007f5e0ff */
[----:B------:R-:W-:Y:S01]  /*a790*/  PRMT R27, R14, 0x7771, RZ ;  /* 0x000077710e1b7816 */ /* 0x000fe200000000ff */
[----:B------:R4:W-:Y:S01]  /*a7a0*/  @P5 STG.E.U8 desc[UR22][R12.64], R31 ;  /* 0x0000001f0c005986 */ /* 0x0009e2000c101116 */
[----:B------:R-:W-:Y:S01]  /*a7b0*/  IADD3 R24, P5, PT, R23, R2, RZ ;  /* 0x0000000217187210 */ /* 0x000fe20007fbe0ff */
[----:B-----5:R-:W-:Y:S01]  /*a7c0*/  VIADD R21, R132, 0xac ;  /* 0x000000ac84157836 */ /* 0x020fe20000000000 */
[-C--:B------:R-:W-:Y:S02]  /*a7d0*/  LEA.HI.X.SX32 R19, R19, R16.reuse, 0x1, P2 ;  /* 0x0000001013137211 */ /* 0x080fe400010f0eff */
[----:B------:R-:W-:Y:S02]  /*a7e0*/  LEA.HI.X.SX32 R25, R23, R16, 0x1, P5 ;  /* 0x0000001017197211 */ /* 0x000fe400028f0eff */
[C---:B--2---:R-:W-:Y:S01]  /*a7f0*/  ISETP.LT.AND P5, PT, R21.reuse, UR4, !P0 ;  /* 0x0000000415007c0c */ /* 0x044fe2000c7a1270 */
[----:B------:R-:W-:Y:S01]  /*a800*/  IMAD R21, R21, R0, RZ ;  /* 0x0000000015157224 */ /* 0x000fe200078e02ff */
[C---:B------:R-:W-:Y:S01]  /*a810*/  LOP3.LUT R22, R3.reuse, 0xb8, RZ, 0xfc, !PT ;  /* 0x000000b803167812 */ /* 0x040fe200078efcff */
[----:B------:R2:W-:Y:S01]  /*a820*/  @P4 STG.E.U8 desc[UR22][R18.64], R27 ;  /* 0x0000001b12004986 */ /* 0x0005e2000c101116 */
[----:B------:R-:W-:Y:S01]  /*a830*/  LOP3.LUT R20, R3, 0xc0, RZ, 0xfc, !PT ;  /* 0x000000c003147812 */ /* 0x000fe200078efcff */
[----:B------:R-:W5:Y:S01]  /*a840*/  LDCU UR4, c[0x0][0x39c] ;  /* 0x00007380ff0477ac */ /* 0x000f620008000800 */
[----:B0-----:R-:W-:Y:S01]  /*a850*/  ISETP.LT.AND P2, PT, R22, UR5, !P0 ;  /* 0x0000000516007c0c */ /* 0x001fe2000c741270 */
[----:B------:R0:W-:Y:S01]  /*a860*/  @P1 STG.E.U8 desc[UR22][R24.64], R29 ;  /* 0x0000001d18001986 */ /* 0x0001e2000c101116 */
[----:B----4-:R-:W-:Y:S01]  /*a870*/  IADD3 R12, P1, PT, R21, R2, RZ ;  /* 0x00000002150c7210 */ /* 0x010fe20007f3e0ff */
[----:B------:R-:W4:Y:S01]  /*a880*/  LDCU UR5, c[0x0][0x39c] ;  /* 0x00007380ff0577ac */ /* 0x000f220008000800 */
[----:B---3--:R-:W-:-:S02]  /*a890*/  ISETP.LT.AND P4, PT, R20, UR6, !P0 ;  /* 0x0000000614007c0c */ /* 0x008fc4000c781270 */
[----:B------:R-:W-:Y:S01]  /*a8a0*/  LEA.HI.X.SX32 R13, R21, R16, 0x1, P1 ;  /* 0x00000010150d7211 */ /* 0x000fe200008f0eff */
[----:B------:R-:W3:Y:S01]  /*a8b0*/  LDCU UR6, c[0x0][0x39c] ;  /* 0x00007380ff0677ac */ /* 0x000ee20008000800 */
[----:B------:R-:W-:Y:S01]  /*a8c0*/  PRMT R33, R14, 0x7773, RZ ;  /* 0x000077730e217816 */ /* 0x000fe200000000ff */
[C---:B--2---:R-:W-:Y:S01]  /*a8d0*/  IMAD R27, R0.reuse, 0x8, R23 ;  /* 0x00000008001b7824 */ /* 0x044fe200078e0217 */
[----:B------:R-:W-:Y:S01]  /*a8e0*/  PRMT R31, R15, 0x7770, RZ ;  /* 0x000077700f1f7816 */ /* 0x000fe200000000ff */
[----:B------:R-:W2:Y:S01]  /*a8f0*/  LDS.128 R20, [R17+UR11+0x1000] ;  /* 0x0010000b11147984 */ /* 0x000ea20008000c00 */
[----:B------:R-:W-:Y:S02]  /*a900*/  LOP3.LUT R14, R3, 0xc4, RZ, 0xfc, !PT ;  /* 0x000000c4030e7812 */ /* 0x000fe400078efcff */
[C---:B------:R-:W-:Y:S01]  /*a910*/  IADD3 R18, P1, PT, R27.reuse, R2, RZ ;  /* 0x000000021b127210 */ /* 0x040fe20007f3e0ff */
[----:B------:R1:W-:Y:S03]  /*a920*/  @P5 STG.E.U8 desc[UR22][R12.64], R33 ;  /* 0x000000210c005986 */ /* 0x0003e6000c101116 */
[----:B------:R-:W-:Y:S01]  /*a930*/  LEA.HI.X.SX32 R19, R27, R16, 0x1, P1 ;  /* 0x000000101b137211 */ /* 0x000fe200008f0eff */
[----:B------:R-:W-:Y:S01]  /*a940*/  IMAD R27, R0, 0x4, R27 ;  /* 0x00000004001b7824 */ /* 0x000fe200078e021b */
[----:B----4-:R-:W-:Y:S01]  /*a950*/  ISETP.LT.AND P1, PT, R14, UR5, !P0 ;  /* 0x000000050e007c0c */ /* 0x010fe2000c721270 */
[----:B------:R-:W4:Y:S02]  /*a960*/  LDCU UR5, c[0x0][0x39c] ;  /* 0x00007380ff0577ac */ /* 0x000f240008000800 */
[----:B------:R5:W-:Y:S01]  /*a970*/  @P3 STG.E.U8 desc[UR22][R18.64], R31 ;  /* 0x0000001f12003986 */ /* 0x000be2000c101116 */
[----:B0-----:R-:W-:Y:S01]  /*a980*/  IADD3 R24, P3, PT, R27, R2, RZ ;  /* 0x000000021b187210 */ /* 0x001fe20007f7e0ff */
[----:B------:R-:W-:Y:S01]  /*a990*/  IMAD R29, R0, 0x4, R27 ;  /* 0x00000004001d7824 */ /* 0x000fe200078e021b */
[----:B------:R-:W-:Y:S01]  /*a9a0*/  LOP3.LUT R14, R3, 0xc8, RZ, 0xfc, !PT ;  /* 0x000000c8030e7812 */ /* 0x000fe200078efcff */
[----:B-1----:R-:W-:Y:S01]  /*a9b0*/  VIADD R33, R132, 0xbc ;  /* 0x000000bc84217836 */ /* 0x002fe20000000000 */
[----:B------:R-:W-:-:S02]  /*a9c0*/  LEA.HI.X.SX32 R25, R27, R16, 0x1, P3 ;  /* 0x000000101b197211 */ /* 0x000fc400018f0eff */
[----:B---3--:R-:W-:Y:S01]  /*a9d0*/  ISETP.LT.AND P3, PT, R14, UR6, !P0 ;  /* 0x000000060e007c0c */ /* 0x008fe2000c761270 */
[----:B------:R-:W0:Y:S01]  /*a9e0*/  LDCU UR6, c[0x0][0x39c] ;  /* 0x00007380ff0677ac */ /* 0x000e220008000800 */
[----:B------:R-:W-:Y:S02]  /*a9f0*/  IADD3 R12, P5, PT, R29, R2, RZ ;  /* 0x000000021d0c7210 */ /* 0x000fe40007fbe0ff */
[----:B------:R-:W-:Y:S01]  /*aa00*/  PRMT R27, R15, 0x7771, RZ ;  /* 0x000077710f1b7816 */ /* 0x000fe200000000ff */
[----:B-----5:R-:W-:Y:S01]  /*aa10*/  IMAD R19, R33, R0, RZ ;  /* 0x0000000021137224 */ /* 0x020fe200078e02ff */
[----:B------:R-:W-:Y:S01]  /*aa20*/  LEA.HI.X.SX32 R13, R29, R16, 0x1, P5 ;  /* 0x000000101d0d7211 */ /* 0x000fe200028f0eff */
[----:B------:R-:W-:Y:S01]  /*aa30*/  IMAD R29, R0, 0x8, R29 ;  /* 0x00000008001d7824 */ /* 0x000fe200078e021d */
[----:B------:R-:W-:Y:S01]  /*aa40*/  PRMT R31, R15, 0x7772, RZ ;  /* 0x000077720f1f7816 */ /* 0x000fe200000000ff */
[----:B------:R1:W-:Y:S01]  /*aa50*/  @P6 STG.E.U8 desc[UR22][R24.64], R27 ;  /* 0x0000001b18006986 */ /* 0x0003e2000c101116 */
[----:B------:R-:W-:-:S02]  /*aa60*/  LOP3.LUT R14, R3, 0xd0, RZ, 0xfc, !PT ;  /* 0x000000d0030e7812 */ /* 0x000fc400078efcff */
[----:B------:R-:W-:Y:S01]  /*aa70*/  IADD3 R18, P5, PT, R19, R2, RZ ;  /* 0x0000000213127210 */ /* 0x000fe20007fbe0ff */
[----:B------:R3:W-:Y:S01]  /*aa80*/  @P2 STG.E.U8 desc[UR22][R12.64], R31 ;  /* 0x0000001f0c002986 */ /* 0x0007e2000c101116 */
[----:B------:R-:W-:Y:S01]  /*aa90*/  ISETP.LT.AND P6, PT, R33, UR4, !P0 ;  /* 0x0000000421007c0c */ /* 0x000fe2000c7c1270 */
[----:B------:R-:W5:Y:S01]  /*aaa0*/  LDCU UR4, c[0x0][0x39c] ;  /* 0x00007380ff0477ac */ /* 0x000f620008000800 */
[----:B----4-:R-:W-:Y:S02]  /*aab0*/  ISETP.LT.AND P2, PT, R14, UR5, !P0 ;  /* 0x000000050e007c0c */ /* 0x010fe4000c741270 */
[----:B------:R-:W-:Y:S01]  /*aac0*/  LEA.HI.X.SX32 R19, R19, R16, 0x1, P5 ;  /* 0x0000001013137211 */ /* 0x000fe200028f0eff */
[----:B------:R-:W4:Y:S01]  /*aad0*/  LDCU UR5, c[0x0][0x39c] ;  /* 0x00007380ff0577ac */ /* 0x000f220008000800 */
[----:B------:R-:W-:Y:S02]  /*aae0*/  IADD3 R14, P5, PT, R29, R2, RZ ;  /* 0x000000021d0e7210 */ /* 0x000fe40007fbe0ff */
[----:B-1----:R-:W-:-:S02]  /*aaf0*/  LOP3.LUT R24, R3, 0xd4, RZ, 0xfc, !PT ;  /* 0x000000d403187812 */ /* 0x002fc400078efcff */
[----:B------:R-:W-:Y:S02]  /*ab00*/  PRMT R27, R15, 0x7773, RZ ;  /* 0x000077730f1b7816 */ /* 0x000fe400000000ff */
[----:B------:R-:W-:Y:S01]  /*ab10*/  LEA.HI.X.SX32 R15, R29, R16, 0x1, P5 ;  /* 0x000000101d0f7211 */ /* 0x000fe200028f0eff */
[----:B------:R-:W-:Y:S01]  /*ab20*/  IMAD R29, R0, 0x4, R29 ;  /* 0x00000004001d7824 */ /* 0x000fe200078e021d */
[----:B--2---:R-:W-:Y:S01]  /*ab30*/  PRMT R33, R20, 0x7770, RZ ;  /* 0x0000777014217816 */ /* 0x004fe200000000ff */
[----:B------:R1:W-:Y:S01]  /*ab40*/  @P6 STG.E.U8 desc[UR22][R18.64], R27 ;  /* 0x0000001b12006986 */ /* 0x0003e2000c101116 */
[----:B0-----:R-:W-:Y:S01]  /*ab50*/  ISETP.LT.AND P5, PT, R24, UR6, !P0 ;  /* 0x0000000618007c0c */ /* 0x001fe2000c7a1270 */
[----:B------:R-:W0:Y:S01]  /*ab60*/  LDCU UR6, c[0x0][0x39c] ;  /* 0x00007380ff0677ac */ /* 0x000e220008000800 */
[----:B------:R-:W-:Y:S01]  /*ab70*/  IMAD R25, R0, 0x4, R29 ;  /* 0x0000000400197824 */ /* 0x000fe200078e021d */
[----:B------:R2:W-:Y:S01]  /*ab80*/  @P4 STG.E.U8 desc[UR22][R14.64], R33 ;  /* 0x000000210e004986 */ /* 0x0005e2000c101116 */
[----:B---3--:R-:W-:-:S02]  /*ab90*/  IADD3 R12, P4, PT, R29, R2, RZ ;  /* 0x000000021d0c7210 */ /* 0x008fc40007f9e0ff */
[----:B------:R-:W-:Y:S02]  /*aba0*/  LOP3.LUT R24, R3, 0xd8, RZ, 0xfc, !PT ;  /* 0x000000d803187812 */ /* 0x000fe400078efcff */
[----:B------:R-:W-:Y:S02]  /*abb0*/  LEA.HI.X.SX32 R13, R29, R16, 0x1, P4 ;  /* 0x000000101d0d7211 */ /* 0x000fe400020f0eff */
[----:B------:R-:W-:Y:S01]  /*abc0*/  PRMT R31, R20, 0x7771, RZ ;  /* 0x00007771141f7816 */ /* 0x000fe200000000ff */
[----:B-1----:R-:W-:Y:S01]  /*abd0*/  VIADD R27, R132, 0xcc ;  /* 0x000000cc841b7836 */ /* 0x002fe20000000000 */
[----:B------:R-:W-:Y:S02]  /*abe0*/  IADD3 R18, P6, PT, R25, R2, RZ ;  /* 0x0000000219127210 */ /* 0x000fe40007fde0ff */
[----:B------:R-:W-:Y:S01]  /*abf0*/  PRMT R29, R20, 0x7772, RZ ;  /* 0x00007772141d7816 */ /* 0x000fe200000000ff */
[----:B--2---:R-:W-:Y:S01]  /*ac00*/  IMAD R15, R27, R0, RZ ;  /* 0x000000001b0f7224 */ /* 0x004fe200078e02ff */
[----:B------:R-:W-:Y:S01]  /*ac10*/  LEA.HI.X.SX32 R19, R25, R16, 0x1, P6 ;  /* 0x0000001019137211 */ /* 0x000fe200030f0eff */
[----:B------:R1:W-:Y:S01]  /*ac20*/  @P1 STG.E.U8 desc[UR22][R12.64], R31 ;  /* 0x0000001f0c001986 */ /* 0x0003e2000c101116 */
[----:B----4-:R-:W-:Y:S01]  /*ac30*/  ISETP.LT.AND P4, PT, R24, UR5, !P0 ;  /* 0x0000000518007c0c */ /* 0x010fe2000c781270 */
[----:B------:R-:W2:Y:S01]  /*ac40*/  LDCU UR5, c[0x0][0x39c] ;  /* 0x00007380ff0577ac */ /* 0x000ea20008000800 */
[----:B------:R-:W-:Y:S01]  /*ac50*/  LOP3.LUT R24, R3, 0xe0, RZ, 0xfc, !PT ;  /* 0x000000e003187812 */ /* 0x000fe200078efcff */
[----:B------:R-:W-:Y:S01]  /*ac60*/  IMAD R25, R0, 0x8, R25 ;  /* 0x0000000800197824 */ /* 0x000fe200078e0219 */
[----:B------:R-:W-:Y:S01]  /*ac70*/  IADD3 R14, P6, PT, R15, R2, RZ ;  /* 0x000000020f0e7210 */ /* 0x000fe20007fde0ff */
[----:B------:R3:W-:Y:S01]  /*ac80*/  @P3 STG.E.U8 desc[UR22][R18.64], R29 ;  /* 0x0000001d12003986 */ /* 0x0007e2000c101116 */
[----:B-----5:R-:W-:Y:S01]  /*ac90*/  ISETP.LT.AND P1, PT, R27, UR4, !P0 ;  /* 0x000000041b007c0c */ /* 0x020fe2000c721270 */
[----:B------:R-:W4:Y:S01]  /*aca0*/  LDCU UR4, c[0x0][0x39c] ;  /* 0x00007380ff0477ac */ /* 0x000f220008000800 */
[----:B0-----:R-:W-:Y:S01]  /*acb0*/  ISETP.LT.AND P3, PT, R24, UR6, !P0 ;  /* 0x0000000618007c0c */ /* 0x001fe2000c761270 */
[----:B------:R-:W-:Y:S01]  /*acc0*/  IMAD R27, R0, 0x4, R25 ;  /* 0x00000004001b7824 */ /* 0x000fe200078e0219 */
[----:B------:R-:W-:Y:S01]  /*acd0*/  LEA.HI.X.SX32 R15, R15, R16, 0x1, P6 ;  /* 0x000000100f0f7211 */ /* 0x000fe200030f0eff */
[----:B------:R-:W0:Y:S01]  /*ace0*/  LDCU UR6, c[0x0][0x39c] ;  /* 0x00007380ff0677ac */ /* 0x000e220008000800 */
[----:B-1----:R-:W-:-:S02]  /*acf0*/  IADD3 R12, P6, PT, R25, R2, RZ ;  /* 0x00000002190c7210 */ /* 0x002fc40007fde0ff */
[----:B------:R-:W-:Y:S02]  /*ad00*/  PRMT R33, R20, 0x7773, RZ ;  /* 0x0000777314217816 */ /* 0x000fe400000000ff */
[----:B------:R-:W-:Y:S01]  /*ad10*/  LEA.HI.X.SX32 R13, R25, R16, 0x1, P6 ;  /* 0x00000010190d7211 */ /* 0x000fe200030f0eff */
[----:B------:R-:W-:Y:S01]  /*ad20*/  VIADD R25, R132, 0xdc ;  /* 0x000000dc84197836 */ /* 0x000fe20000000000 */
[----:B---3--:R-:W-:Y:S01]  /*ad30*/  IADD3 R18, P6, PT, R27, R2, RZ ;  /* 0x000000021b127210 */ /* 0x008fe20007fde0ff */
[----:B------:R1:W-:Y:S01]  /*ad40*/  @P1 STG.E.U8 desc[UR22][R14.64], R33 ;  /* 0x000000210e001986 */ /* 0x0003e2000c101116 */
[----:B------:R-:W-:Y:S02]  /*ad50*/  PRMT R29, R21, 0x7770, RZ ;  /* 0x00007770151d7816 */ /* 0x000fe400000000ff */
[----:B------:R-:W-:Y:S02]  /*ad60*/  LOP3.LUT R24, R3, 0xe4, RZ, 0xfc, !PT ;  /* 0x000000e403187812 */ /* 0x000fe400078efcff */
[----:B------:R-:W-:Y:S01]  /*ad70*/  LEA.HI.X.SX32 R19, R27, R16, 0x1, P6 ;  /* 0x000000101b137211 */ /* 0x000fe200030f0eff */
[----:B------:R-:W-:Y:S01]  /*ad80*/  IMAD R27, R0, 0x4, R27 ;  /* 0x00000004001b7824 */ /* 0x000fe200078e021b */
[----:B------:R-:W-:Y:S01]  /*ad90*/  PRMT R31, R21, 0x7771, RZ ;  /* 0x00007771151f7816 */ /* 0x000fe200000000ff */
[----:B------:R3:W-:Y:S01]  /*ada0*/  @P2 STG.E.U8 desc[UR22][R12.64], R29 ;  /* 0x0000001d0c002986 */ /* 0x0007e2000c101116 */
[----:B--2---:R-:W-:Y:S01]  /*adb0*/  ISETP.LT.AND P1, PT, R24, UR5, !P0 ;  /* 0x0000000518007c0c */ /* 0x004fe2000c721270 */
[----:B------:R-:W2:Y:S01]  /*adc0*/  LDCU UR5, c[0x0][0x39c] ;  /* 0x00007380ff0577ac */ /* 0x000ea20008000800 */
[----:B------:R-:W-:Y:S01]  /*add0*/  LOP3.LUT R20, R3, 0xe8, RZ, 0xfc, !PT ;  /* 0x000000e803147812 */ /* 0x000fe200078efcff */
[----:B------:R5:W-:Y:S01]  /*ade0*/  @P5 STG.E.U8 desc[UR22][R18.64], R31 ;  /* 0x0000001f12005986 */ /* 0x000be2000c101116 */
[C---:B----4-:R-:W-:Y:S01]  /*adf0*/  ISETP.LT.AND P5, PT, R25.reuse, UR4, !P0 ;  /* 0x0000000419007c0c */ /* 0x050fe2000c7a1270 */
[----:B------:R-:W-:Y:S01]  /*ae00*/  IMAD R25, R25, R0, RZ ;  /* 0x0000000019197224 */ /* 0x000fe200078e02ff */
[C---:B-1----:R-:W-:Y:S01]  /*ae10*/  IADD3 R14, P6, PT, R27.reuse, R2, RZ ;  /* 0x000000021b0e7210 */ /* 0x042fe20007fde0ff */
[----:B------:R-:W1:Y:S01]  /*ae20*/  LDCU UR4, c[0x0][0x39c] ;  /* 0x00007380ff0477ac */ /* 0x000e620008000800 */
[----:B0-----:R-:W-:Y:S01]  /*ae30*/  ISETP.LT.AND P2, PT, R20, UR6, !P0 ;  /* 0x0000000614007c0c */ /* 0x001fe2000c741270 */
[----:B------:R-:W-:Y:S01]  /*ae40*/  VIADD R33, R132, 0xfc ;  /* 0x000000fc84217836 */ /* 0x000fe20000000000 */
[----:B------:R-:W-:Y:S01]  /*ae50*/  LEA.HI.X.SX32 R15, R27, R16, 0x1, P6 ;  /* 0x000000101b0f7211 */ /* 0x000fe200030f0eff */
[----:B------:R-:W0:Y:S01]  /*ae60*/  LDCU UR6, c[0x0][0x39c] ;  /* 0x00007380ff0677ac */ /* 0x000e220008000800 */
[----:B---3--:R-:W-:Y:S01]  /*ae70*/  IADD3 R12, P6, PT, R25, R2, RZ ;  /* 0x00000002190c7210 */ /* 0x008fe20007fde0ff */
[----:B------:R-:W-:Y:S01]  /*ae80*/  IMAD R27, R0, 0x8, R27 ;  /* 0x00000008001b7824 */ /* 0x000fe200078e021b */
[----:B------:R-:W-:Y:S01]  /*ae90*/  PRMT R29, R21, 0x7772, RZ ;  /* 0x00007772151d7816 */ /* 0x000fe200000000ff */
[----:B-----5:R-:W-:Y:S01]  /*aea0*/  VIADD R31, R132, 0xec ;  /* 0x000000ec841f7836 */ /* 0x020fe20000000000 */
[----:B------:R-:W-:-:S02]  /*aeb0*/  LEA.HI.X.SX32 R13, R25, R16, 0x1, P6 ;  /* 0x00000010190d7211 */ /* 0x000fc400030f0eff */
[----:B------:R-:W-:Y:S01]  /*aec0*/  PRMT R25, R21, 0x7773, RZ ;  /* 0x0000777315197816 */ /* 0x000fe200000000ff */
[----:B------:R3:W-:Y:S01]  /*aed0*/  @P4 STG.E.U8 desc[UR22][R14.64], R29 ;  /* 0x0000001d0e004986 */ /* 0x0007e2000c101116 */
[----:B------:R-:W-:Y:S01]  /*aee0*/  LOP3.LUT R20, R3, 0xf0, RZ, 0xfc, !PT ;  /* 0x000000f003147812 */ /* 0x000fe200078efcff */
[----:B------:R-:W-:Y:S02]  /*aef0*/  IMAD R21, R0, 0x4, R27 ;  /* 0x0000000400157824 */ /* 0x000fe400078e021b */
[----:B------:R4:W-:Y:S01]  /*af00*/  @P5 STG.E.U8 desc[UR22][R12.64], R25 ;  /* 0x000000190c005986 */ /* 0x0009e2000c101116 */
[----:B--2---:R-:W-:Y:S01]  /*af10*/  ISETP.LT.AND P4, PT, R20, UR5, !P0 ;  /* 0x0000000514007c0c */ /* 0x004fe2000c781270 */
[----:B------:R-:W2:Y:S01]  /*af20*/  LDCU UR5, c[0x0][0x39c] ;  /* 0x00007380ff0577ac */ /* 0x000ea20008000800 */
[----:B------:R-:W-:Y:S02]  /*af30*/  IADD3 R18, P5, PT, R27, R2, RZ ;  /* 0x000000021b127210 */ /* 0x000fe40007fbe0ff */
[----:B------:R-:W-:-:S02]  /*af40*/  LOP3.LUT R20, R3, 0xf4, RZ, 0xfc, !PT ;  /* 0x000000f403147812 */ /* 0x000fc400078efcff */
[----:B------:R-:W-:Y:S02]  /*af50*/  LEA.HI.X.SX32 R19, R27, R16, 0x1, P5 ;  /* 0x000000101b137211 */ /* 0x000fe400028f0eff */
[C---:B---3--:R-:W-:Y:S02]  /*af60*/  IADD3 R14, P6, PT, R21.reuse, R2, RZ ;  /* 0x00000002150e7210 */ /* 0x048fe40007fde0ff */
[----:B0-----:R-:W-:Y:S01]  /*af70*/  ISETP.LT.AND P5, PT, R20, UR6, !P0 ;  /* 0x0000000614007c0c */ /* 0x001fe2000c7a1270 */
[----:B------:R-:W0:Y:S01]  /*af80*/  LDCU UR6, c[0x0][0x39c] ;  /* 0x00007380ff0677ac */ /* 0x000e220008000800 */
[C---:B------:R-:W-:Y:S02]  /*af90*/  PRMT R29, R22.reuse, 0x7770, RZ ;  /* 0x00007770161d7816 */ /* 0x040fe400000000ff */
[----:B------:R-:W-:Y:S02]  /*afa0*/  PRMT R27, R22, 0x7771, RZ ;  /* 0x00007771161b7816 */ /* 0x000fe400000000ff */
[----:B------:R-:W-:Y:S01]  /*afb0*/  LEA.HI.X.SX32 R15, R21, R16, 0x1, P6 ;  /* 0x00000010150f7211 */ /* 0x000fe200030f0eff */
[----:B------:R-:W-:Y:S01]  /*afc0*/  IMAD R21, R0, 0x4, R21 ;  /* 0x0000000400157824 */ /* 0x000fe200078e0215 */
[----:B------:R3:W-:Y:S01]  /*afd0*/  @P3 STG.E.U8 desc[UR22][R18.64], R29 ;  /* 0x0000001d12003986 */ /* 0x0007e2000c101116 */
[----:B----4-:R-:W-:-:S02]  /*afe0*/  PRMT R25, R22, 0x7772, RZ ;  /* 0x0000777216197816 */ /* 0x010fc400000000ff */
[----:B-1----:R-:W-:Y:S01]  /*aff0*/  ISETP.LT.AND P3, PT, R31, UR4, !P0 ;  /* 0x000000041f007c0c */ /* 0x002fe2000c761270 */
[----:B------:R1:W-:Y:S01]  /*b000*/  @P1 STG.E.U8 desc[UR22][R14.64], R27 ;  /* 0x0000001b0e001986 */ /* 0x0003e2000c101116 */
[----:B------:R-:W-:Y:S01]  /*b010*/  IADD3 R12, P1, PT, R21, R2, RZ ;  /* 0x00000002150c7210 */ /* 0x000fe20007f3e0ff */
[----:B------:R-:W4:Y:S01]  /*b020*/  LDCU UR4, c[0x0][0x39c] ;  /* 0x00007380ff0477ac */ /* 0x000f220008000800 */
[----:B------:R-:W-:Y:S02]  /*b030*/  LOP3.LUT R20, R3, 0xf8, RZ, 0xfc, !PT ;  /* 0x000000f803147812 */ /* 0x000fe400078efcff */
[----:B------:R-:W-:Y:S01]  /*b040*/  LEA.HI.X.SX32 R13, R21, R16, 0x1, P1 ;  /* 0x00000010150d7211 */ /* 0x000fe200008f0eff */
[----:B------:R-:W-:Y:S01]  /*b050*/  IMAD R21, R0, 0x8, R21 ;  /* 0x0000000800157824 */ /* 0x000fe200078e0215 */
[----:B--2---:R-:W-:Y:S01]  /*b060*/  ISETP.LT.AND P1, PT, R20, UR5, !P0 ;  /* 0x0000000514007c0c */ /* 0x004fe2000c721270 */
[----:B---3--:R-:W-:Y:S01]  /*b070*/  IMAD R19, R31, R0, RZ ;  /* 0x000000001f137224 */ /* 0x008fe200078e02ff */
[----:B------:R-:W2:Y:S01]  /*b080*/  LDCU UR5, c[0x0][0x39c] ;  /* 0x00007380ff0577ac */ /* 0x000ea20008000800 */
[----:B------:R3:W-:Y:S01]  /*b090*/  @P2 STG.E.U8 desc[UR22][R12.64], R25 ;  /* 0x000000190c002986 */ /* 0x0007e2000c101116 */
[----:B------:R-:W-:-:S02]  /*b0a0*/  PRMT R31, R22, 0x7773, RZ ;  /* 0x00007773161f7816 */ /* 0x000fc400000000ff */
[----:B-1----:R-:W-:Y:S02]  /*b0b0*/  LOP3.LUT R15, R3, 0x100, RZ, 0xfc, !PT ;  /* 0x00000100030f7812 */ /* 0x002fe400078efcff */
[----:B------:R-:W-:Y:S02]  /*b0c0*/  IADD3 R14, P6, PT, R19, R2, RZ ;  /* 0x00000002130e7210 */ /* 0x000fe40007fde0ff */
[----:B0-----:R-:W-:Y:S01]  /*b0d0*/  ISETP.LT.AND P2, PT, R15, UR6, !P0 ;  /* 0x000000060f007c0c */ /* 0x001fe2000c741270 */
[----:B------:R-:W0:Y:S01]  /*b0e0*/  LDCU UR6, c[0x0][0x39c] ;  /* 0x00007380ff0677ac */ /* 0x000e220008000800 */
        /* <DEDUP_REMOVED lines=9> */
[C---:B---3--:R-:W-:Y:S01]  /*b180*/  IADD3 R12, P4, PT, R21.reuse, R2, RZ ;  /* 0x00000002150c7210 */ /* 0x048fe20007f9e0ff */
[----:B------:R-:W-:Y:S01]  /*b190*/  IMAD R25, R0, 0x4, R21 ;  /* 0x0000000400197824 */ /* 0x000fe200078e0215 */
[----:B------:R-:W-:Y:S01]  /*b1a0*/  ISETP.LT.AND P3, PT, R20, UR7, !P0 ;  /* 0x0000000714007c0c */ /* 0x000fe2000c761270 */
[----:B------:R-:W3:Y:S01]  /*b1b0*/  LDCU UR7, c[0x0][0x39c] ;  /* 0x00007380ff0777ac */ /* 0x000ee20008000800 */
[----:B------:R-:W-:Y:S01]  /*b1c0*/  LEA.HI.X.SX32 R13, R21, R16, 0x1, P4 ;  /* 0x00000010150d7211 */ /* 0x000fe200020f0eff */
[----:B------:R-:W-:Y:S01]  /*b1d0*/  IMAD R21, R33, R0, RZ ;  /* 0x0000000021157224 */ /* 0x000fe200078e02ff */
[----:B------:R-:W-:Y:S02]  /*b1e0*/  LOP3.LUT R20, R3, 0x108, RZ, 0xfc, !PT ;  /* 0x0000010803147812 */ /* 0x000fe400078efcff */
[----:B-1----:R-:W-:Y:S01]  /*b1f0*/  IADD3 R14, P6, PT, R25, R2, RZ ;  /* 0x00000002190e7210 */ /* 0x002fe20007fde0ff */
[----:B------:R1:W-:Y:S01]  /*b200*/  @P5 STG.E.U8 desc[UR22][R12.64], R29 ;  /* 0x0000001d0c005986 */ /* 0x0003e2000c101116 */
[----:B--2---:R-:W-:Y:S01]  /*b210*/  ISETP.LT.AND P5, PT, R20, UR5, !P0 ;  /* 0x0000000514007c0c */ /* 0x004fe2000c7a1270 */
[----:B------:R-:W2:Y:S01]  /*b220*/  LDCU UR5, c[0x0][0x39c] ;  /* 0x00007380ff0577ac */ /* 0x000ea20008000800 */
[----:B----4-:R-:W-:-:S02]  /*b230*/  ISETP.LT.AND P4, PT, R33, UR4, !P0 ;  /* 0x0000000421007c0c */ /* 0x010fc4000c781270 */
[----:B------:R-:W-:Y:S01]  /*b240*/  LEA.HI.X.SX32 R15, R25, R16, 0x1, P6 ;  /* 0x00000010190f7211 */ /* 0x000fe200030f0eff */
[----:B------:R-:W4:Y:S01]  /*b250*/  LDCU UR4, c[0x0][0x39c] ;  /* 0x00007380ff0477ac */ /* 0x000f220008000800 */
[----:B-----5:R-:W-:Y:S01]  /*b260*/  IADD3 R18, P6, PT, R21, R2, RZ ;  /* 0x0000000215127210 */ /* 0x020fe20007fde0ff */
[----:B------:R-:W-:Y:S01]  /*b270*/  IMAD R25, R0, 0x8, R25 ;  /* 0x0000000800197824 */ /* 0x000fe200078e0219 */
[----:B------:R-:W-:Y:S02]  /*b280*/  PRMT R27, R23, 0x7772, RZ ;  /* 0x00007772171b7816 */ /* 0x000fe400000000ff */
[----:B------:R-:W-:Y:S01]  /*b290*/  LOP3.LUT R20, R3, 0x110, RZ, 0xfc, !PT ;  /* 0x0000011003147812 */ /* 0x000fe200078efcff */
[----:B-1----:R-:W-:Y:S01]  /*b2a0*/  VIADD R29, R132, 0x10c ;  /* 0x0000010c841d7836 */ /* 0x002fe20000000000 */
[----:B------:R-:W-:Y:S01]  /*b2b0*/  LEA.HI.X.SX32 R19, R21, R16, 0x1, P6 ;  /* 0x0000001015137211 */ /* 0x000fe200030f0eff */
[----:B------:R-:W-:Y:S01]  /*b2c0*/  IMAD R21, R0, 0x4, R25 ;  /* 0x0000000400157824 */ /* 0x000fe200078e0219 */
[----:B------:R-:W-:Y:S01]  /*b2d0*/  IADD3 R12, P6, PT, R25, R2, RZ ;  /* 0x00000002190c7210 */ /* 0x000fe20007fde0ff */
[----:B------:R1:W-:Y:S01]  /*b2e0*/  @P1 STG.E.U8 desc[UR22][R14.64], R27 ;  /* 0x0000001b0e001986 */ /* 0x0003e2000c101116 */
[----:B------:R-:W-:-:S02]  /*b2f0*/  PRMT R23, R23, 0x7773, RZ ;  /* 0x0000777317177816 */ /* 0x000fc400000000ff */
[----:B0-----:R-:W-:Y:S01]  /*b300*/  ISETP.LT.AND P1, PT, R20, UR6, !P0 ;  /* 0x0000000614007c0c */ /* 0x001fe2000c721270 */
[----:B------:R-:W0:Y:S01]  /*b310*/  LDCU UR6, c[0x0][0x39c] ;  /* 0x00007380ff0677ac */ /* 0x000e220008000800 */
[----:B------:R-:W-:Y:S01]  /*b320*/  LOP3.LUT R20, R3, 0x114, RZ, 0xfc, !PT ;  /* 0x0000011403147812 */ /* 0x000fe200078efcff */
[----:B------:R5:W-:Y:S01]  /*b330*/  @P4 STG.E.U8 desc[UR22][R18.64], R23 ;  /* 0x0000001712004986 */ /* 0x000be2000c101116 */
[----:B------:R-:W-:Y:S02]  /*b340*/  LEA.HI.X.SX32 R13, R25, R16, 0x1, P6 ;  /* 0x00000010190d7211 */ /* 0x000fe400030f0eff */
[----:B------:R-:W-:Y:S02]  /*b350*/  PRMT R25, R8, 0x7770, RZ ;  /* 0x0000777008197816 */ /* 0x000fe400000000ff */
[----:B--2---:R-:W-:Y:S01]  /*b360*/  ISETP.LT.AND P4, PT, R20, UR5, !P0 ;  /* 0x0000000514007c0c */ /* 0x004fe2000c781270 */
[----:B------:R-:W2:Y:S01]  /*b370*/  LDCU UR5, c[0x0][0x39c] ;  /* 0x00007380ff0577ac */ /* 0x000ea20008000800 */
[----:B-1----:R-:W-:Y:S01]  /*b380*/  IADD3 R14, P6, PT, R21, R2, RZ ;  /* 0x00000002150e7210 */ /* 0x002fe20007fde0ff */
[----:B------:R1:W-:Y:S01]  /*b390*/  @P2 STG.E.U8 desc[UR22][R12.64], R25 ;  /* 0x000000190c002986 */ /* 0x0003e2000c101116 */
[----:B------:R-:W-:-:S02]  /*b3a0*/  PRMT R27, R8, 0x7771, RZ ;  /* 0x00007771081b7816 */ /* 0x000fc400000000ff */
[----:B------:R-:W-:Y:S01]  /*b3b0*/  LEA.HI.X.SX32 R15, R21, R16, 0x1, P6 ;  /* 0x00000010150f7211 */ /* 0x000fe200030f0eff */
[----:B------:R-:W-:Y:S01]  /*b3c0*/  IMAD R21, R0, 0x4, R21 ;  /* 0x0000000400157824 */ /* 0x000fe200078e0215 */
[C---:B----4-:R-:W-:Y:S01]  /*b3d0*/  ISETP.LT.AND P2, PT, R29.reuse, UR4, !P0 ;  /* 0x000000041d007c0c */ /* 0x050fe2000c741270 */
[----:B-----5:R-:W-:Y:S01]  /*b3e0*/  IMAD R23, R29, R0, RZ ;  /* 0x000000001d177224 */ /* 0x020fe200078e02ff */
[----:B------:R-:W-:Y:S01]  /*b3f0*/  PRMT R29, R8, 0x7772, RZ ;  /* 0x00007772081d7816 */ /* 0x000fe200000000ff */
[----:B------:R4:W-:Y:S01]  /*b400*/  @P3 STG.E.U8 desc[UR22][R14.64], R27 ;  /* 0x0000001b0e003986 */ /* 0x0009e2000c101116 */
[-C--:B------:R-:W-:Y:S01]  /*b410*/  IADD3 R18, P3, PT, R21, R2.reuse, RZ ;  /* 0x0000000215127210 */ /* 0x080fe20007f7e0ff */
[----:B------:R-:W5:Y:S01]  /*b420*/  LDCU UR4, c[0x0][0x39c] ;  /* 0x00007380ff0477ac */ /* 0x000f620008000800 */
[----:B------:R-:W-:Y:S02]  /*b430*/  LOP3.LUT R20, R3, 0x118, RZ, 0xfc, !PT ;  /* 0x0000011803147812 */ /* 0x000fe400078efcff */
[----:B-1----:R-:W-:-:S02]  /*b440*/  IADD3 R12, P6, PT, R23, R2, RZ ;  /* 0x00000002170c7210 */ /* 0x002fc40007fde0ff */
[-C--:B------:R-:W-:Y:S01]  /*b450*/  LEA.HI.X.SX32 R19, R21, R16.reuse, 0x1, P3 ;  /* 0x0000001015137211 */ /* 0x080fe200018f0eff */
[----:B------:R-:W-:Y:S01]  /*b460*/  IMAD R21, R0, 0x8, R21 ;  /* 0x0000000800157824 */ /* 0x000fe200078e0215 */
[----:B------:R-:W-:Y:S02]  /*b470*/  LEA.HI.X.SX32 R13, R23, R16, 0x1, P6 ;  /* 0x00000010170d7211 */ /* 0x000fe400030f0eff */
[----:B------:R-:W-:Y:S01]  /*b480*/  PRMT R25, R8, 0x7773, RZ ;  /* 0x0000777308197816 */ /* 0x000fe200000000ff */
[----:B------:R1:W-:Y:S01]  /*b490*/  @P5 STG.E.U8 desc[UR22][R18.64], R29 ;  /* 0x0000001d12005986 */ /* 0x0003e2000c101116 */
[----:B--2---:R-:W-:Y:S01]  /*b4a0*/  ISETP.LT.AND P3, PT, R20, UR5, !P0 ;  /* 0x0000000514007c0c */ /* 0x004fe2000c761270 */
[----:B------:R-:W-:Y:S01]  /*b4b0*/  IMAD R23, R0, 0x4, R21 ;  /* 0x0000000400177824 */ /* 0x000fe200078e0215 */
[----:B------:R-:W-:Y:S01]  /*b4c0*/  LOP3.LUT R20, R3, 0x120, RZ, 0xfc, !PT ;  /* 0x0000012003147812 */ /* 0x000fe200078efcff */
[----:B------:R2:W-:Y:S01]  /*b4d0*/  @P2 STG.E.U8 desc[UR22][R12.64], R25 ;  /* 0x000000190c002986 */ /* 0x0005e2000c101116 */
[----:B----4-:R-:W-:Y:S01]  /*b4e0*/  IADD3 R14, P2, PT, R21, R2, RZ ;  /* 0x00000002150e7210 */ /* 0x010fe20007f5e0ff */
[----:B------:R-:W4:Y:S01]  /*b4f0*/  LDCU UR5, c[0x0][0x39c] ;  /* 0x00007380ff0577ac */ /* 0x000f220008000800 */
[----:B0-----:R-:W-:-:S02]  /*b500*/  ISETP.LT.AND P5, PT, R20, UR6, !P0 ;  /* 0x0000000614007c0c */ /* 0x001fc4000c7a1270 */
[----:B------:R-:W-:Y:S01]  /*b510*/  LEA.HI.X.SX32 R15, R21, R16, 0x1, P2 ;  /* 0x00000010150f7211 */ /* 0x000fe200010f0eff */
[----:B------:R-:W-:Y:S01]  /*b520*/  IMAD R21, R0, 0x4, R23 ;  /* 0x0000000400157824 */ /* 0x000fe200078e0217 */
[----:B------:R-:W-:Y:S01]  /*b530*/  LOP3.LUT R8, R3, 0x124, RZ, 0xfc, !PT ;  /* 0x0000012403087812 */ /* 0x000fe200078efcff */
[----:B------:R-:W0:Y:S01]  /*b540*/  LDCU UR6, c[0x0][0x39c] ;  /* 0x00007380ff0677ac */ /* 0x000e220008000800 */
[----:B-1----:R-:W-:Y:S01]  /*b550*/  IADD3 R18, P6, PT, R23, R2, RZ ;  /* 0x0000000217127210 */ /* 0x002fe20007fde0ff */
[----:B------:R-:W-:Y:S01]  /*b560*/  VIADD R29, R132, 0x11c ;  /* 0x0000011c841d7836 */ /* 0x000fe20000000000 */
[----:B------:R-:W-:Y:S02]  /*b570*/  PRMT R27, R9, 0x7770, RZ ;  /* 0x00007770091b7816 */ /* 0x000fe400000000ff */
[----:B------:R-:W-:Y:S02]  /*b580*/  LEA.HI.X.SX32 R19, R23, R16, 0x1, P6 ;  /* 0x0000001017137211 */ /* 0x000fe400030f0eff */
[----:B---3--:R-:W-:Y:S01]  /*b590*/  ISETP.LT.AND P2, PT, R8, UR7, !P0 ;  /* 0x0000000708007c0c */ /* 0x008fe2000c741270 */
[----:B------:R-:W1:Y:S01]  /*b5a0*/  LDCU UR7, c[0x0][0x39c] ;  /* 0x00007380ff0777ac */ /* 0x000e620008000800 */
[----:B--2---:R-:W-:Y:S01]  /*b5b0*/  IADD3 R12, P6, PT, R21, R2, RZ ;  /* 0x00000002150c7210 */ /* 0x004fe20007fde0ff */
[----:B------:R2:W-:Y:S01]  /*b5c0*/  @P1 STG.E.U8 desc[UR22][R14.64], R27 ;  /* 0x0000001b0e001986 */ /* 0x0005e2000c101116 */
[----:B------:R-:W-:-:S02]  /*b5d0*/  PRMT R25, R9, 0x7771, RZ ;  /* 0x0000777109197816 */ /* 0x000fc400000000ff */
[----:B------:R-:W-:Y:S01]  /*b5e0*/  LEA.HI.X.SX32 R13, R21, R16, 0x1, P6 ;  /* 0x00000010150d7211 */ /* 0x000fe200030f0eff */
[----:B------:R-:W-:Y:S01]  /*b5f0*/  IMAD R21, R0, 0x8, R21 ;  /* 0x0000000800157824 */ /* 0x000fe200078e0215 */
[----:B------:R-:W-:Y:S01]  /*b600*/  PRMT R23, R9, 0x7772, RZ ;  /* 0x0000777209177816 */ /* 0x000fe200000000ff */
[----:B------:R-:W-:Y:S01]  /*b610*/  @P4 STG.E.U8 desc[UR22][R18.64], R25 ;  /* 0x0000001912004986 */ /* 0x000fe2000c101116 */
[----:B------:R-:W-:Y:S02]  /*b620*/  LOP3.LUT R8, R3, 0x128, RZ, 0xfc, !PT ;  /* 0x0000012803087812 */ /* 0x000fe400078efcff */
[C---:B-----5:R-:W-:Y:S01]  /*b630*/  ISETP.LT.AND P1, PT, R29.reuse, UR4, !P0 ;  /* 0x000000041d007c0c */ /* 0x060fe2000c721270 */
[----:B------:R3:W-:Y:S01]  /*b640*/  @P3 STG.E.U8 desc[UR22][R12.64], R23 ;  /* 0x000000170c003986 */ /* 0x0007e2000c101116 */
[----:B----4-:R-:W-:Y:S01]  /*b650*/  ISETP.LT.AND P4, PT, R8, UR5, !P0 ;  /* 0x0000000508007c0c */ /* 0x010fe2000c781270 */
[----:B--2---:R-:W-:Y:S01]  /*b660*/  IMAD R15, R29, R0, RZ ;  /* 0x000000001d0f7224 */ /* 0x004fe200078e02ff */
[----:B------:R-:W-:Y:S01]  /*b670*/  LOP3.LUT R8, R3, 0x130, RZ, 0xfc, !PT ;  /* 0x0000013003087812 */ /* 0x000fe200078efcff */
[----:B------:R-:W2:Y:S01]  /*b680*/  LDCU UR5, c[0x0][0x39c] ;  /* 0x00007380ff0577ac */ /* 0x000ea20008000800 */
[----:B------:R-:W-:-:S02]  /*b690*/  PRMT R27, R10, 0x7770, RZ ;  /* 0x000077700a1b7816 */ /* 0x000fc400000000ff */
[C---:B------:R-:W-:Y:S01]  /*b6a0*/  IADD3 R14, P3, PT, R15.reuse, R2, RZ ;  /* 0x000000020f0e7210 */ /* 0x040fe20007f7e0ff */
[----:B------:R-:W4:Y:S01]  /*b6b0*/  LDCU UR4, c[0x0][0x39c] ;  /* 0x00007380ff0477ac */ /* 0x000f220008000800 */
[----:B0-----:R-:W-:Y:S02]  /*b6c0*/  ISETP.LT.AND P6, PT, R8, UR6, !P0 ;  /* 0x0000000608007c0c */ /* 0x001fe4000c7c1270 */
[----:B------:R-:W-:Y:S01]  /*b6d0*/  LEA.HI.X.SX32 R15, R15, R16, 0x1, P3 ;  /* 0x000000100f0f7211 */ /* 0x000fe200018f0eff */
[----:B---3--:R-:W-:Y:S01]  /*b6e0*/  IMAD R13, R0, 0x4, R21 ;  /* 0x00000004000d7824 */ /* 0x008fe200078e0215 */
[----:B------:R-:W-:Y:S01]  /*b6f0*/  PRMT R19, R9, 0x7773, RZ ;  /* 0x0000777309137816 */ /* 0x000fe200000000ff */
[----:B------:R-:W0:Y:S01]  /*b700*/  LDCU UR6, c[0x0][0x39c] ;  /* 0x00007380ff0677ac */ /* 0x000e220008000800 */
[----:B------:R-:W-:Y:S02]  /*b710*/  LOP3.LUT R8, R3, 0x134, RZ, 0xfc, !PT ;  /* 0x0000013403087812 */ /* 0x000fe400078efcff */
[----:B------:R-:W-:Y:S01]  /*b720*/  PRMT R23, R10, 0x7771, RZ ;  /* 0x000077710a177816 */ /* 0x000fe200000000ff */
[----:B------:R3:W-:Y:S01]  /*b730*/  @P1 STG.E.U8 desc[UR22][R14.64], R19 ;  /* 0x000000130e001986 */ /* 0x0007e2000c101116 */
[----:B-1----:R-:W-:Y:S01]  /*b740*/  ISETP.LT.AND P3, PT, R8, UR7, !P0 ;  /* 0x0000000708007c0c */ /* 0x002fe2000c761270 */
[----:B------:R-:W1:Y:S01]  /*b750*/  LDCU UR7, c[0x0][0x39c] ;  /* 0x00007380ff0777ac */ /* 0x000e620008000800 */
[----:B------:R-:W-:-:S02]  /*b760*/  IADD3 R8, P1, PT, R21, R2, RZ ;  /* 0x0000000215087210 */ /* 0x000fc40007f3e0ff */
[----:B------:R-:W-:Y:S02]  /*b770*/  LOP3.LUT R18, R3, 0x138, RZ, 0xfc, !PT ;  /* 0x0000013803127812 */ /* 0x000fe400078efcff */
[----:B------:R-:W-:Y:S01]  /*b780*/  LEA.HI.X.SX32 R9, R21, R16, 0x1, P1 ;  /* 0x0000001015097211 */ /* 0x000fe200008f0eff */
[----:B------:R-:W-:Y:S01]  /*b790*/  IMAD R21, R0, 0x4, R13 ;  /* 0x0000000400157824 */ /* 0x000fe200078e020d */
[C---:B------:R-:W-:Y:S02]  /*b7a0*/  IADD3 R12, P1, PT, R13.reuse, R2, RZ ;  /* 0x000000020d0c7210 */ /* 0x040fe40007f3e0ff */
[----:B------:R-:W-:Y:S01]  /*b7b0*/  PRMT R25, R10, 0x7772, RZ ;  /* 0x000077720a197816 */ /* 0x000fe200000000ff */
[----:B---3--:R-:W-:Y:S01]  /*b7c0*/  VIADD R15, R132, 0x12c ;  /* 0x0000012c840f7836 */ /* 0x008fe20000000000 */
[----:B------:R-:W-:Y:S01]  /*b7d0*/  LEA.HI.X.SX32 R13, R13, R16, 0x1, P1 ;  /* 0x000000100d0d7211 */ /* 0x000fe200008f0eff */
[----:B------:R3:W-:Y:S01]  /*b7e0*/  @P5 STG.E.U8 desc[UR22][R8.64], R27 ;  /* 0x0000001b08005986 */ /* 0x0007e2000c101116 */
[----:B--2---:R-:W-:Y:S01]  /*b7f0*/  ISETP.LT.AND P1, PT, R18, UR5, !P0 ;  /* 0x0000000512007c0c */ /* 0x004fe2000c721270 */
[----:B------:R-:W2:Y:S01]  /*b800*/  LDCU UR5, c[0x0][0x39c] ;  /* 0x00007380ff0577ac */ /* 0x000ea20008000800 */
[----:B------:R-:W-:Y:S01]  /*b810*/  IADD3 R18, P5, PT, R21, R2, RZ ;  /* 0x0000000215127210 */ /* 0x000fe20007fbe0ff */
[----:B------:R5:W-:Y:S01]  /*b820*/  @P2 STG.E.U8 desc[UR22][R12.64], R23 ;  /* 0x000000170c002986 */ /* 0x000be2000c101116 */
[C---:B----4-:R-:W-:Y:S01]  /*b830*/  ISETP.LT.AND P2, PT, R15.reuse, UR4, !P0 ;  /* 0x000000040f007c0c */ /* 0x050fe2000c741270 */
[----:B------:R-:W-:Y:S01]  /*b840*/  IMAD R15, R15, R0, RZ ;  /* 0x000000000f0f7224 */ /* 0x000fe200078e02ff */
[----:B------:R-:W-:Y:S01]  /*b850*/  LEA.HI.X.SX32 R19, R21, R16, 0x1, P5 ;  /* 0x0000001015137211 */ /* 0x000fe200028f0eff */
[----:B------:R-:W4:Y:S01]  /*b860*/  LDCU UR4, c[0x0][0x39c] ;  /* 0x00007380ff0477ac */ /* 0x000f220008000800 */
[----:B------:R-:W-:-:S02]  /*b870*/  LOP3.LUT R14, R3, 0x140, RZ, 0xfc, !PT ;  /* 0x00000140030e7812 */ /* 0x000fc400078efcff */
[----:B------:R-:W-:Y:S01]  /*b880*/  PRMT R29, R10, 0x7773, RZ ;  /* 0x000077730a1d7816 */ /* 0x000fe200000000ff */
[----:B------:R-:W-:Y:S01]  /*b890*/  @P4 STG.E.U8 desc[UR22][R18.64], R25 ;  /* 0x0000001912004986 */ /* 0x000fe2000c101116 */
[C---:B---3--:R-:W-:Y:S02]  /*b8a0*/  IADD3 R8, P5, PT, R15.reuse, R2, RZ ;  /* 0x000000020f087210 */ /* 0x048fe40007fbe0ff */
[----:B0-----:R-:W-:Y:S01]  /*b8b0*/  ISETP.LT.AND P4, PT, R14, UR6, !P0 ;  /* 0x000000060e007c0c */ /* 0x001fe2000c781270 */
[----:B-----5:R-:W-:Y:S01]  /*b8c0*/  IMAD R23, R0, 0x8, R21 ;  /* 0x0000000800177824 */ /* 0x020fe200078e0215 */
[----:B------:R-:W-:Y:S01]  /*b8d0*/  LEA.HI.X.SX32 R9, R15, R16, 0x1, P5 ;  /* 0x000000100f097211 */ /* 0x000fe200028f0eff */
[----:B------:R-:W0:Y:S01]  /*b8e0*/  LDCU UR6, c[0x0][0x39c] ;  /* 0x00007380ff0677ac */ /* 0x000e220008000800 */
[----:B------:R3:W5:Y:S01]  /*b8f0*/  LDS.128 R12, [R17+UR11+0x2000] ;  /* 0x0020000b110c7984 */ /* 0x0007620008000c00 */
[----:B------:R-:W-:Y:S02]  /*b900*/  LOP3.LUT R10, R3, 0x144, RZ, 0xfc, !PT ;  /* 0x00000144030a7812 */ /* 0x000fe400078efcff */
[C---:B------:R-:W-:Y:S01]  /*b910*/  IADD3 R20, P5, PT, R23.reuse, R2, RZ ;  /* 0x0000000217147210 */ /* 0x040fe20007fbe0ff */
[----:B------:R1:W-:Y:S01]  /*b920*/  @P2 STG.E.U8 desc[UR22][R8.64], R29 ;  /* 0x0000001d08002986 */ /* 0x0003e2000c101116 */
[----:B--2---:R-:W-:Y:S01]  /*b930*/  ISETP.LT.AND P2, PT, R10, UR5, !P0 ;  /* 0x000000050a007c0c */ /* 0x004fe2000c741270 */
[----:B------:R-:W2:Y:S01]  /*b940*/  LDCU UR5, c[0x0][0x39c] ;  /* 0x00007380ff0577ac */ /* 0x000ea20008000800 */
[----:B------:R-:W-:Y:S01]  /*b950*/  LEA.HI.X.SX32 R21, R23, R16, 0x1, P5 ;  /* 0x0000001017157211 */ /* 0x000fe200028f0eff */
[----:B------:R-:W-:Y:S01]  /*b960*/  IMAD R23, R0, 0x4, R23 ;  /* 0x0000000400177824 */ /* 0x000fe200078e0217 */
[----:B------:R-:W-:-:S02]  /*b970*/  PRMT R27, R11, 0x7770, RZ ;  /* 0x000077700b1b7816 */ /* 0x000fc400000000ff */
[----:B------:R-:W-:Y:S01]  /*b980*/  LOP3.LUT R10, R3, 0x148, RZ, 0xfc, !PT ;  /* 0x00000148030a7812 */ /* 0x000fe200078efcff */
[----:B---3--:R-:W-:Y:S01]  /*b990*/  IMAD R17, R0, 0x4, R23 ;  /* 0x0000000400117824 */ /* 0x008fe200078e0217 */
[-C--:B------:R-:W-:Y:S01]  /*b9a0*/  IADD3 R18, P5, PT, R23, R2.reuse, RZ ;  /* 0x0000000217127210 */ /* 0x080fe20007fbe0ff */
[----:B------:R3:W-:Y:S01]  /*b9b0*/  @P6 STG.E.U8 desc[UR22][R20.64], R27 ;  /* 0x0000001b14006986 */ /* 0x0007e2000c101116 */
[----:B------:R-:W-:Y:S01]  /*b9c0*/  PRMT R25, R11, 0x7771, RZ ;  /* 0x000077710b197816 */ /* 0x000fe200000000ff */
[----:B-1----:R-:W-:Y:S01]  /*b9d0*/  VIADD R29, R132, 0x13c ;  /* 0x0000013c841d7836 */ /* 0x002fe20000000000 */
[----:B------:R-:W-:Y:S02]  /*b9e0*/  IADD3 R8, P6, PT, R17, R2, RZ ;  /* 0x0000000211087210 */ /* 0x000fe40007fde0ff */
[-C--:B------:R-:W-:Y:S02]  /*b9f0*/  LEA.HI.X.SX32 R19, R23, R16.reuse, 0x1, P5 ;  /* 0x0000001017137211 */ /* 0x080fe400028f0eff */
[----:B0-----:R-:W-:Y:S01]  /*ba00*/  ISETP.LT.AND P5, PT, R10, UR6, !P0 ;  /* 0x000000060a007c0c */ /* 0x001fe2000c7a1270 */
[----:B------:R-:W0:Y:S01]  /*ba10*/  LDCU UR6, c[0x0][0x39c] ;  /* 0x00007380ff0677ac */ /* 0x000e220008000800 */
[----:B------:R-:W-:Y:S01]  /*ba20*/  LEA.HI.X.SX32 R9, R17, R16, 0x1, P6 ;  /* 0x0000001011097211 */ /* 0x000fe200030f0eff */
[----:B------:R1:W-:Y:S01]  /*ba30*/  @P3 STG.E.U8 desc[UR22][R18.64], R25 ;  /* 0x0000001912003986 */ /* 0x0003e2000c101116 */
[----:B------:R-:W-:Y:S01]  /*ba40*/  PRMT R23, R11, 0x7772, RZ ;  /* 0x000077720b177816 */ /* 0x000fe200000000ff */
[----:B---3--:R-:W-:Y:S01]  /*ba50*/  IMAD R21, R29, R0, RZ ;  /* 0x000000001d157224 */ /* 0x008fe200078e02ff */
[----:B------:R-:W-:Y:S01]  /*ba60*/  LOP3.LUT R10, R3, 0x150, RZ, 0xfc, !PT ;  /* 0x00000150030a7812 */ /* 0x000fe200078efcff */
[----:B------:R-:W-:Y:S01]  /*ba70*/  IMAD R17, R0, 0x8, R17 ;  /* 0x0000000800117824 */ /* 0x000fe200078e0211 */
[----:B----4-:R-:W-:Y:S01]  /*ba80*/  ISETP.LT.AND P3, PT, R29, UR4, !P0 ;  /* 0x000000041d007c0c */ /* 0x010fe2000c761270 */
[----:B------:R3:W-:Y:S01]  /*ba90*/  @P1 STG.E.U8 desc[UR22][R8.64], R23 ;  /* 0x0000001708001986 */ /* 0x0007e2000c101116 */
[C---:B------:R-:W-:Y:S01]  /*baa0*/  IADD3 R20, P6, PT, R21.reuse, R2, RZ ;  /* 0x0000000215147210 */ /* 0x040fe20007fde0ff */
[----:B------:R-:W4:Y:S01]  /*bab0*/  LDCU UR4, c[0x0][0x39c] ;  /* 0x00007380ff0477ac */ /* 0x000f220008000800 */
[----:B--2---:R-:W-:Y:S01]  /*bac0*/  ISETP.LT.AND P1, PT, R10, UR5, !P0 ;  /* 0x000000050a007c0c */ /* 0x004fe2000c721270 */
[----:B------:R-:W-:Y:S01]  /*bad0*/  VIADD R27, R132, 0x15c ;  /* 0x0000015c841b7836 */ /* 0x000fe20000000000 */
[----:B------:R-:W-:Y:S01]  /*bae0*/  LEA.HI.X.SX32 R21, R21, R16, 0x1, P6 ;  /* 0x0000001015157211 */ /* 0x000fe200030f0eff */
[----:B------:R-:W2:Y:S01]  /*baf0*/  LDCU UR5, c[0x0][0x39c] ;  /* 0x00007380ff0577ac */ /* 0x000ea20008000800 */
[----:B------:R-:W-:-:S02]  /*bb00*/  IADD3 R10, P6, PT, R17, R2, RZ ;  /* 0x00000002110a7210 */ /* 0x000fc40007fde0ff */
[----:B-1----:R-:W-:Y:S02]  /*bb10*/  PRMT R19, R11, 0x7773, RZ ;  /* 0x000077730b137816 */ /* 0x002fe400000000ff */
[----:B------:R-:W-:Y:S02]  /*bb20*/  LOP3.LUT R18, R3, 0x154, RZ, 0xfc, !PT ;  /* 0x0000015403127812 */ /* 0x000fe400078efcff */
[----:B------:R-:W-:Y:S01]  /*bb30*/  LEA.HI.X.SX32 R11, R17, R16, 0x1, P6 ;  /* 0x00000010110b7211 */ /* 0x000fe200030f0eff */
[----:B------:R-:W-:Y:S01]  /*bb40*/  IMAD R17, R0, 0x4, R17 ;  /* 0x0000000400117824 */ /* 0x000fe200078e0211 */
[----:B-----5:R-:W-:Y:S01]  /*bb50*/  PRMT R25, R12, 0x7770, RZ ;  /* 0x000077700c197816 */ /* 0x020fe200000000ff */
[----:B------:R1:W-:Y:S01]  /*bb60*/  @P3 STG.E.U8 desc[UR22][R20.64], R19 ;  /* 0x0000001314003986 */ /* 0x0003e2000c101116 */
[----:B0-----:R-:W-:Y:S01]  /*bb70*/  ISETP.LT.AND P3, PT, R18, UR6, !P0 ;  /* 0x0000000612007c0c */ /* 0x001fe2000c761270 */
[----:B------:R-:W0:Y:S01]  /*bb80*/  LDCU UR6, c[0x0][0x39c] ;  /* 0x00007380ff0677ac */ /* 0x000e220008000800 */
[----:B------:R-:W-:Y:S01]  /*bb90*/  LOP3.LUT R18, R3, 0x158, RZ, 0xfc, !PT ;  /* 0x0000015803127812 */ /* 0x000fe200078efcff */
[----:B------:R5:W-:Y:S01]  /*bba0*/  @P4 STG.E.U8 desc[UR22][R10.64], R25 ;  /* 0x000000190a004986 */ /* 0x000be2000c101116 */
[----:B---3--:R-:W-:Y:S01]  /*bbb0*/  IADD3 R8, P4, PT, R17, R2, RZ ;  /* 0x0000000211087210 */ /* 0x008fe20007f9e0ff */
[----:B------:R-:W-:-:S03]  /*bbc0*/  IMAD R23, R0, 0x4, R17 ;  /* 0x0000000400177824 */ /* 0x000fc600078e0211 */
[----:B------:R-:W-:Y:S02]  /*bbd0*/  LEA.HI.X.SX32 R9, R17, R16, 0x1, P4 ;  /* 0x0000001011097211 */ /* 0x000fe400020f0eff */
[----:B--2---:R-:W-:Y:S01]  /*bbe0*/  ISETP.LT.AND P4, PT, R18, UR5, !P0 ;  /* 0x0000000512007c0c */ /* 0x004fe2000c781270 */
[----:B-1----:R-:W-:Y:S01]  /*bbf0*/  VIADD R21, R132, 0x14c ;  /* 0x0000014c84157836 */ /* 0x002fe20000000000 */
[----:B------:R-:W-:Y:S01]  /*bc00*/  IADD3 R18, P6, PT, R23, R2, RZ ;  /* 0x0000000217127210 */ /* 0x000fe20007fde0ff */
[----:B------:R-:W1:Y:S01]  /*bc10*/  LDCU UR5, c[0x0][0x39c] ;  /* 0x00007380ff0577ac */ /* 0x000e620008000800 */
[----:B------:R-:W-:Y:S01]  /*bc20*/  PRMT R17, R12, 0x7771, RZ ;  /* 0x000077710c117816 */ /* 0x000fe200000000ff */
[----:B-----5:R-:W-:Y:S01]  /*bc30*/  IMAD R11, R21, R0, RZ ;  /* 0x00000000150b7224 */ /* 0x020fe200078e02ff */
[----:B------:R-:W-:Y:S01]  /*bc40*/  LEA.HI.X.SX32 R19, R23, R16, 0x1, P6 ;  /* 0x0000001017137211 */ /* 0x000fe200030f0eff */
[----:B------:R-:W-:Y:S01]  /*bc50*/  IMAD R23, R0, 0x8, R23 ;  /* 0x0000000800177824 */ /* 0x000fe200078e0217 */
[----:B------:R-:W-:Y:S01]  /*bc60*/  PRMT R25, R12, 0x7772, RZ ;  /* 0x000077720c197816 */ /* 0x000fe200000000ff */
[----:B------:R2:W-:Y:S01]  /*bc70*/  @P2 STG.E.U8 desc[UR22][R8.64], R17 ;  /* 0x0000001108002986 */ /* 0x0005e2000c101116 */
[----:B------:R-:W-:-:S02]  /*bc80*/  LOP3.LUT R20, R3, 0x160, RZ, 0xfc, !PT ;  /* 0x0000016003147812 */ /* 0x000fc400078efcff */
[----:B----4-:R-:W-:Y:S01]  /*bc90*/  ISETP.LT.AND P2, PT, R21, UR4, !P0 ;  /* 0x0000000415007c0c */ /* 0x010fe2000c741270 */
[----:B------:R3:W-:Y:S01]  /*bca0*/  @P5 STG.E.U8 desc[UR22][R18.64], R25 ;  /* 0x0000001912005986 */ /* 0x0007e2000c101116 */
[----:B0-----:R-:W-:Y:S01]  /*bcb0*/  ISETP.LT.AND P5, PT, R20, UR6, !P0 ;  /* 0x0000000614007c0c */ /* 0x001fe2000c7a1270 */
[----:B------:R-:W0:Y:S01]  /*bcc0*/  LDCU UR6, c[0x0][0x39c] ;  /* 0x00007380ff0677ac */ /* 0x000e220008000800 */
[C---:B------:R-:W-:Y:S02]  /*bcd0*/  IADD3 R10, P6, PT, R11.reuse, R2, RZ ;  /* 0x000000020b0a7210 */ /* 0x040fe40007fde0ff */
[----:B------:R-:W-:Y:S01]  /*bce0*/  PRMT R21, R12, 0x7773, RZ ;  /* 0x000077730c157816 */ /* 0x000fe200000000ff */
[----:B------:R-:W4:Y:S01]  /*bcf0*/  LDCU UR4, c[0x0][0x39c] ;  /* 0x00007380ff0477ac */ /* 0x000f220008000800 */
[----:B------:R-:W-:Y:S01]  /*bd00*/  LEA.HI.X.SX32 R11, R11, R16, 0x1, P6 ;  /* 0x000000100b0b7211 */ /* 0x000fe200030f0eff */
[----:B--2---:R-:W-:Y:S01]  /*bd10*/  IMAD R17, R0, 0x4, R23 ;  /* 0x0000000400117824 */ /* 0x004fe200078e0217 */
[----:B------:R-:W-:-:S02]  /*bd20*/  IADD3 R8, P6, PT, R23, R2, RZ ;  /* 0x0000000217087210 */ /* 0x000fc40007fde0ff */
[----:B------:R-:W-:Y:S01]  /*bd30*/  LOP3.LUT R20, R3, 0x164, RZ, 0xfc, !PT ;  /* 0x0000016403147812 */ /* 0x000fe200078efcff */
[----:B------:R2:W-:Y:S01]  /*bd40*/  @P2 STG.E.U8 desc[UR22][R10.64], R21 ;  /* 0x000000150a002986 */ /* 0x0005e2000c101116 */
[----:B------:R-:W-:Y:S02]  /*bd50*/  LEA.HI.X.SX32 R9, R23, R16, 0x1, P6 ;  /* 0x0000001017097211 */ /* 0x000fe400030f0eff */
[----:B---3--:R-:W-:Y:S02]  /*bd60*/  IADD3 R18, P6, PT, R17, R2, RZ ;  /* 0x0000000211127210 */ /* 0x008fe40007fde0ff */
[----:B------:R-:W-:Y:S02]  /*bd70*/  PRMT R23, R13, 0x7770, RZ ;  /* 0x000077700d177816 */ /* 0x000fe400000000ff */
[----:B-1----:R-:W-:Y:S01]  /*bd80*/  ISETP.LT.AND P2, PT, R20, UR5, !P0 ;  /* 0x0000000514007c0c */ /* 0x002fe2000c741270 */
[----:B------:R-:W1:Y:S01]  /*bd90*/  LDCU UR5, c[0x0][0x39c] ;  /* 0x00007380ff0577ac */ /* 0x000e620008000800 */
[----:B------:R-:W-:Y:S01]  /*bda0*/  LOP3.LUT R12, R3, 0x168, RZ, 0xfc, !PT ;  /* 0x00000168030c7812 */ /* 0x000fe200078efcff */
[----:B------:R3:W-:Y:S01]  /*bdb0*/  @P1 STG.E.U8 desc[UR22][R8.64], R23 ;  /* 0x0000001708001986 */ /* 0x0007e2000c101116 */
[----:B------:R-:W-:Y:S01]  /*bdc0*/  LEA.HI.X.SX32 R19, R17, R16, 0x1, P6 ;  /* 0x0000001011137211 */ /* 0x000fe200030f0eff */
[----:B------:R-:W-:Y:S01]  /*bdd0*/  IMAD R17, R0, 0x4, R17 ;  /* 0x0000000400117824 */ /* 0x000fe200078e0211 */
[----:B------:R-:W-:Y:S01]  /*bde0*/  PRMT R25, R13, 0x7771, RZ ;  /* 0x000077710d197816 */ /* 0x000fe200000000ff */
[C---:B--2---:R-:W-:Y:S01]  /*bdf0*/  IMAD R21, R27.reuse, R0, RZ ;  /* 0x000000001b157224 */ /* 0x044fe200078e02ff */
[----:B0-----:R-:W-:Y:S01]  /*be00*/  ISETP.LT.AND P1, PT, R12, UR6, !P0 ;  /* 0x000000060c007c0c */ /* 0x001fe2000c721270 */
[----:B------:R-:W0:Y:S01]  /*be10*/  LDCU UR6, c[0x0][0x39c] ;  /* 0x00007380ff0677ac */ /* 0x000e220008000800 */
[----:B----4-:R-:W-:Y:S01]  /*be20*/  ISETP.LT.AND P6, PT, R27, UR4, !P0 ;  /* 0x000000041b007c0c */ /* 0x010fe2000c7c1270 */
[----:B------:R2:W-:Y:S01]  /*be30*/  @P3 STG.E.U8 desc[UR22][R18.64], R25 ;  /* 0x0000001912003986 */ /* 0x0005e2000c101116 */
[----:B------:R-:W-:Y:S01]  /*be40*/  IADD3 R10, P3, PT, R17, R2, RZ ;  /* 0x00000002110a7210 */ /* 0x000fe20007f7e0ff */
[----:B------:R-:W4:Y:S01]  /*be50*/  LDCU UR4, c[0x0][0x39c] ;  /* 0x00007380ff0477ac */ /* 0x000f220008000800 */
[----:B------:R-:W-:Y:S01]  /*be60*/  LOP3.LUT R12, R3, 0x170, RZ, 0xfc, !PT ;  /* 0x00000170030c7812 */ /* 0x000fe200078efcff */
[----:B------:R-:W-:Y:S01]  /*be70*/  VIADD R27, R132, 0x17c ;  /* 0x0000017c841b7836 */ /* 0x000fe20000000000 */
[----:B------:R-:W-:Y:S01]  /*be80*/  LEA.HI.X.SX32 R11, R17, R16, 0x1, P3 ;  /* 0x00000010110b7211 */ /* 0x000fe200018f0eff */
[----:B------:R-:W-:Y:S01]  /*be90*/  IMAD R17, R0, 0x8, R17 ;  /* 0x0000000800117824 */ /* 0x000fe200078e0211 */
[----:B---3--:R-:W-:-:S02]  /*bea0*/  PRMT R23, R13, 0x7772, RZ ;  /* 0x000077720d177816 */ /* 0x008fc400000000ff */
[----:B------:R-:W-:Y:S02]  /*beb0*/  IADD3 R8, P3, PT, R21, R2, RZ ;  /* 0x0000000215087210 */ /* 0x000fe40007f7e0ff */
[----:B--2---:R-:W-:Y:S01]  /*bec0*/  PRMT R25, R13, 0x7773, RZ ;  /* 0x000077730d197816 */ /* 0x004fe200000000ff */
[----:B------:R2:W-:Y:S01]  /*bed0*/  @P4 STG.E.U8 desc[UR22][R10.64], R23 ;  /* 0x000000170a004986 */ /* 0x0005e2000c101116 */
[----:B------:R-:W-:Y:S01]  /*bee0*/  LEA.HI.X.SX32 R9, R21, R16, 0x1, P3 ;  /* 0x0000001015097211 */ /* 0x000fe200018f0eff */
[----:B------:R-:W-:Y:S01]  /*bef0*/  IMAD R19, R0, 0x4, R17 ;  /* 0x0000000400137824 */ /* 0x000fe200078e0211 */
[----:B-1----:R-:W-:Y:S01]  /*bf00*/  ISETP.LT.AND P3, PT, R12, UR5, !P0 ;  /* 0x000000050c007c0c */ /* 0x002fe2000c761270 */
[----:B------:R-:W1:Y:S01]  /*bf10*/  LDCU UR5, c[0x0][0x39c] ;  /* 0x00007380ff0577ac */ /* 0x000e620008000800 */
[----:B------:R-:W-:Y:S01]  /*bf20*/  IADD3 R12, P4, PT, R17, R2, RZ ;  /* 0x00000002110c7210 */ /* 0x000fe20007f9e0ff */
[----:B------:R3:W-:Y:S01]  /*bf30*/  @P6 STG.E.U8 desc[UR22][R8.64], R25 ;  /* 0x0000001908006986 */ /* 0x0007e2000c101116 */
[----:B------:R-:W-:-:S02]  /*bf40*/  LOP3.LUT R18, R3, 0x174, RZ, 0xfc, !PT ;  /* 0x0000017403127812 */ /* 0x000fc400078efcff */
[----:B------:R-:W-:Y:S02]  /*bf50*/  LEA.HI.X.SX32 R13, R17, R16, 0x1, P4 ;  /* 0x00000010110d7211 */ /* 0x000fe400020f0eff */
[----:B0-----:R-:W-:Y:S01]  /*bf60*/  ISETP.LT.AND P4, PT, R18, UR6, !P0 ;  /* 0x0000000612007c0c */ /* 0x001fe2000c781270 */
[----:B------:R-:W0:Y:S01]  /*bf70*/  LDCU UR6, c[0x0][0x39c] ;  /* 0x00007380ff0677ac */ /* 0x000e220008000800 */
[C---:B--2---:R-:W-:Y:S02]  /*bf80*/  IADD3 R10, P6, PT, R19.reuse, R2, RZ ;  /* 0x00000002130a7210 */ /* 0x044fe40007fde0ff */
[C---:B------:R-:W-:Y:S02]  /*bf90*/  PRMT R23, R14.reuse, 0x7770, RZ ;  /* 0x000077700e177816 */ /* 0x040fe400000000ff */
[----:B------:R-:W-:Y:S01]  /*bfa0*/  PRMT R21, R14, 0x7771, RZ ;  /* 0x000077710e157816 */ /* 0x000fe200000000ff */
[----:B---3--:R-:W-:Y:S01]  /*bfb0*/  VIADD R25, R132, 0x16c ;  /* 0x0000016c84197836 */ /* 0x008fe20000000000 */
[----:B------:R-:W-:Y:S01]  /*bfc0*/  LEA.HI.X.SX32 R11, R19, R16, 0x1, P6 ;  /* 0x00000010130b7211 */ /* 0x000fe200030f0eff */
[----:B------:R-:W-:Y:S01]  /*bfd0*/  IMAD R19, R0, 0x4, R19 ;  /* 0x0000000400137824 */ /* 0x000fe200078e0213 */
        /* <DEDUP_REMOVED lines=10> */
[----:B--2---:R-:W-:Y:S01]  /*c080*/  IMAD R13, R25, R0, RZ ;  /* 0x00000000190d7224 */ /* 0x004fe200078e02ff */
[----:B------:R-:W1:Y:S01]  /*c090*/  LDCU UR5, c[0x0][0x39c] ;  /* 0x00007380ff0577ac */ /* 0x000e620008000800 */
[----:B------:R2:W-:Y:S01]  /*c0a0*/  @P1 STG.E.U8 desc[UR22][R8.64], R17 ;  /* 0x0000001108001986 */ /* 0x0005e2000c101116 */
[----:B------:R-:W-:-:S02]  /*c0b0*/  PRMT R23, R14, 0x7773, RZ ;  /* 0x000077730e177816 */ /* 0x000fc400000000ff */
[----:B---3--:R-:W-:Y:S02]  /*c0c0*/  LOP3.LUT R11, R3, 0x180, RZ, 0xfc, !PT ;  /* 0x00000180030b7812 */ /* 0x008fe400078efcff */
        /* <DEDUP_REMOVED lines=12> */
[C---:B--2---:R-:W-:Y:S01]  /*c190*/  IADD3 R8, P3, PT, R19.reuse, R2, RZ ;  /* 0x0000000213087210 */ /* 0x044fe20007f7e0ff */
[----:B------:R-:W-:Y:S01]  /*c1a0*/  IMAD R17, R0, 0x4, R19 ;  /* 0x0000000400117824 */ /* 0x000fe200078e0213 */
[----:B------:R-:W-:Y:S01]  /*c1b0*/  ISETP.LT.AND P5, PT, R14, UR7, !P0 ;  /* 0x000000070e007c0c */ /* 0x000fe2000c7a1270 */
[----:B------:R-:W2:Y:S01]  /*c1c0*/  LDCU UR7, c[0x0][0x39c] ;  /* 0x00007380ff0777ac */ /* 0x000ea20008000800 */
[----:B------:R-:W-:Y:S01]  /*c1d0*/  LEA.HI.X.SX32 R9, R19, R16, 0x1, P3 ;  /* 0x0000001013097211 */ /* 0x000fe200018f0eff */
[----:B------:R-:W-:Y:S01]  /*c1e0*/  IMAD R19, R27, R0, RZ ;  /* 0x000000001b137224 */ /* 0x000fe200078e02ff */
[----:B------:R-:W-:Y:S02]  /*c1f0*/  LOP3.LUT R14, R3, 0x188, RZ, 0xfc, !PT ;  /* 0x00000188030e7812 */ /* 0x000fe400078efcff */
[----:B---3--:R-:W-:Y:S01]  /*c200*/  IADD3 R10, P6, PT, R17, R2, RZ ;  /* 0x00000002110a7210 */ /* 0x008fe20007fde0ff */
[----:B------:R3:W-:Y:S01]  /*c210*/  @P4 STG.E.U8 desc[UR22][R8.64], R25 ;  /* 0x0000001908004986 */ /* 0x0007e2000c101116 */
[----:B-1----:R-:W-:Y:S01]  /*c220*/  ISETP.LT.AND P4, PT, R14, UR5, !P0 ;  /* 0x000000050e007c0c */ /* 0x002fe2000c781270 */
[----:B------:R-:W1:Y:S01]  /*c230*/  LDCU UR5, c[0x0][0x39c] ;  /* 0x00007380ff0577ac */ /* 0x000e620008000800 */
[----:B----4-:R-:W-:Y:S01]  /*c240*/  ISETP.LT.AND P3, PT, R27, UR4, !P0 ;  /* 0x000000041b007c0c */ /* 0x010fe2000c761270 */
[----:B------:R-:W-:Y:S01]  /*c250*/  VIADD R27, R132, 0x1bc ;  /* 0x000001bc841b7836 */ /* 0x000fe20000000000 */
[----:B------:R-:W-:Y:S01]  /*c260*/  LEA.HI.X.SX32 R11, R17, R16, 0x1, P6 ;  /* 0x00000010110b7211 */ /* 0x000fe200030f0eff */
[----:B------:R-:W4:Y:S01]  /*c270*/  LDCU UR4, c[0x0][0x39c] ;  /* 0x00007380ff0477ac */ /* 0x000f220008000800 */
[----:B-----5:R-:W-:Y:S01]  /*c280*/  IADD3 R12, P6, PT, R19, R2, RZ ;  /* 0x00000002130c7210 */ /* 0x020fe20007fde0ff */
[----:B------:R-:W-:Y:S01]  /*c290*/  IMAD R17, R0, 0x8, R17 ;  /* 0x0000000800117824 */ /* 0x000fe200078e0211 */
[----:B------:R-:W-:-:S02]  /*c2a0*/  PRMT R23, R15, 0x7772, RZ ;  /* 0x000077720f177816 */ /* 0x000fc400000000ff */
[----:B------:R-:W-:Y:S02]  /*c2b0*/  LOP3.LUT R14, R3, 0x190, RZ, 0xfc, !PT ;  /* 0x00000190030e7812 */ /* 0x000fe400078efcff */
[----:B------:R-:W-:Y:S01]  /*c2c0*/  PRMT R21, R15, 0x7773, RZ ;  /* 0x000077730f157816 */ /* 0x000fe200000000ff */
[----:B------:R-:W-:Y:S01]  /*c2d0*/  IMAD R15, R0, 0x4, R17 ;  /* 0x00000004000f7824 */ /* 0x000fe200078e0211 */
[----:B------:R-:W-:Y:S01]  /*c2e0*/  LEA.HI.X.SX32 R13, R19, R16, 0x1, P6 ;  /* 0x00000010130d7211 */ /* 0x000fe200030f0eff */
[----:B------:R5:W-:Y:S01]  /*c2f0*/  @P2 STG.E.U8 desc[UR22][R10.64], R23 ;  /* 0x000000170a002986 */ /* 0x000be2000c101116 */
[----:B---3--:R-:W-:Y:S02]  /*c300*/  IADD3 R8, P6, PT, R17, R2, RZ ;  /* 0x0000000211087210 */ /* 0x008fe40007fde0ff */
[----:B0-----:R-:W-:Y:S01]  /*c310*/  ISETP.LT.AND P2, PT, R14, UR6, !P0 ;  /* 0x000000060e007c0c */ /* 0x001fe2000c741270 */
[----:B------:R0:W-:Y:S01]  /*c320*/  @P3 STG.E.U8 desc[UR22][R12.64], R21 ;  /* 0x000000150c003986 */ /* 0x0001e2000c101116 */
[----:B------:R-:W-:Y:S01]  /*c330*/  LOP3.LUT R14, R3, 0x194, RZ, 0xfc, !PT ;  /* 0x00000194030e7812 */ /* 0x000fe200078efcff */
[----:B------:R-:W3:Y:S01]  /*c340*/  LDCU UR6, c[0x0][0x39c] ;  /* 0x00007380ff0677ac */ /* 0x000ee20008000800 */
[----:B------:R-:W-:Y:S01]  /*c350*/  LEA.HI.X.SX32 R9, R17, R16, 0x1, P6 ;  /* 0x0000001011097211 */ /* 0x000fe200030f0eff */
[----:B------:R-:W-:Y:S01]  /*c360*/  VIADD R17, R132, 0x18c ;  /* 0x0000018c84117836 */ /* 0x000fe20000000000 */
[----:B------:R-:W-:-:S02]  /*c370*/  PRMT R19, R4, 0x7770, RZ ;  /* 0x0000777004137816 */ /* 0x000fc400000000ff */
[----:B-1----:R-:W-:Y:S01]  /*c380*/  ISETP.LT.AND P3, PT, R14, UR5, !P0 ;  /* 0x000000050e007c0c */ /* 0x002fe2000c761270 */
[----:B------:R-:W1:Y:S01]  /*c390*/  LDCU UR5, c[0x0][0x39c] ;  /* 0x00007380ff0577ac */ /* 0x000e620008000800 */
[----:B-----5:R-:W-:Y:S01]  /*c3a0*/  IADD3 R10, P6, PT, R15, R2, RZ ;  /* 0x000000020f0a7210 */ /* 0x020fe20007fde0ff */
[----:B------:R5:W-:Y:S01]  /*c3b0*/  @P1 STG.E.U8 desc[UR22][R8.64], R19 ;  /* 0x0000001308001986 */ /* 0x000be2000c101116 */
[C---:B----4-:R-:W-:Y:S01]  /*c3c0*/  ISETP.LT.AND P1, PT, R17.reuse, UR4, !P0 ;  /* 0x0000000411007c0c */ /* 0x050fe2000c721270 */
[----:B------:R-:W-:Y:S01]  /*c3d0*/  IMAD R17, R17, R0, RZ ;  /* 0x0000000011117224 */ /* 0x000fe200078e02ff */
[----:B------:R-:W-:Y:S01]  /*c3e0*/  LEA.HI.X.SX32 R11, R15, R16, 0x1, P6 ;  /* 0x000000100f0b7211 */ /* 0x000fe200030f0eff */
[----:B------:R-:W-:Y:S01]  /*c3f0*/  IMAD R15, R0, 0x4, R15 ;  /* 0x00000004000f7824 */ /* 0x000fe200078e020f */
[C---:B0-----:R-:W-:Y:S01]  /*c400*/  PRMT R21, R4.reuse, 0x7771, RZ ;  /* 0x0000777104157816 */ /* 0x041fe200000000ff */
[----:B------:R-:W0:Y:S01]  /*c410*/  LDCU UR4, c[0x0][0x39c] ;  /* 0x00007380ff0477ac */ /* 0x000e220008000800 */
[----:B------:R-:W-:-:S02]  /*c420*/  PRMT R23, R4, 0x7772, RZ ;  /* 0x0000777204177816 */ /* 0x000fc400000000ff */
[----:B------:R-:W-:Y:S01]  /*c430*/  LOP3.LUT R14, R3, 0x198, RZ, 0xfc, !PT ;  /* 0x00000198030e7812 */ /* 0x000fe200078efcff */
[----:B------:R4:W-:Y:S01]  /*c440*/  @P5 STG.E.U8 desc[UR22][R10.64], R21 ;  /* 0x000000150a005986 */ /* 0x0009e2000c101116 */
[-C--:B------:R-:W-:Y:S02]  /*c450*/  IADD3 R12, P5, PT, R15, R2.reuse, RZ ;  /* 0x000000020f0c7210 */ /* 0x080fe40007fbe0ff */
[----:B-----5:R-:W-:Y:S02]  /*c460*/  IADD3 R8, P6, PT, R17, R2, RZ ;  /* 0x0000000211087210 */ /* 0x020fe40007fde0ff */
[-C--:B------:R-:W-:Y:S01]  /*c470*/  LEA.HI.X.SX32 R13, R15, R16.reuse, 0x1, P5 ;  /* 0x000000100f0d7211 */ /* 0x080fe200028f0eff */
[----:B------:R-:W-:Y:S01]  /*c480*/  IMAD R15, R0, 0x8, R15 ;  /* 0x00000008000f7824 */ /* 0x000fe200078e020f */
[----:B------:R-:W-:Y:S02]  /*c490*/  LEA.HI.X.SX32 R9, R17, R16, 0x1, P6 ;  /* 0x0000001011097211 */ /* 0x000fe400030f0eff */
[----:B------:R-:W-:Y:S01]  /*c4a0*/  PRMT R19, R4, 0x7773, RZ ;  /* 0x0000777304137816 */ /* 0x000fe200000000ff */
[----:B------:R5:W-:Y:S01]  /*c4b0*/  @P4 STG.E.U8 desc[UR22][R12.64], R23 ;  /* 0x000000170c004986 */ /* 0x000be2000c101116 */
[----:B-1----:R-:W-:Y:S01]  /*c4c0*/  ISETP.LT.AND P5, PT, R14, UR5, !P0 ;  /* 0x000000050e007c0c */ /* 0x002fe2000c7a1270 */
[----:B------:R-:W-:Y:S01]  /*c4d0*/  IMAD R17, R0, 0x4, R15 ;  /* 0x0000000400117824 */ /* 0x000fe200078e020f */
[----:B------:R-:W-:Y:S01]  /*c4e0*/  LOP3.LUT R14, R3, 0x1a0, RZ, 0xfc, !PT ;  /* 0x000001a0030e7812 */ /* 0x000fe200078efcff */
[----:B------:R1:W-:Y:S01]  /*c4f0*/  @P1 STG.E.U8 desc[UR22][R8.64], R19 ;  /* 0x0000001308001986 */ /* 0x0003e2000c101116 */
[----:B----4-:R-:W-:Y:S01]  /*c500*/  IADD3 R10, P1, PT, R15, R2, RZ ;  /* 0x000000020f0a7210 */ /* 0x010fe20007f3e0ff */
[----:B------:R-:W4:Y:S01]  /*c510*/  LDCU UR5, c[0x0][0x39c] ;  /* 0x00007380ff0577ac */ /* 0x000f220008000800 */
[----:B---3--:R-:W-:-:S02]  /*c520*/  ISETP.LT.AND P4, PT, R14, UR6, !P0 ;  /* 0x000000060e007c0c */ /* 0x008fc4000c781270 */
[----:B------:R-:W-:Y:S01]  /*c530*/  LEA.HI.X.SX32 R11, R15, R16, 0x1, P1 ;  /* 0x000000100f0b7211 */ /* 0x000fe200008f0eff */
[----:B------:R-:W-:Y:S01]  /*c540*/  IMAD R15, R0, 0x4, R17 ;  /* 0x00000004000f7824 */ /* 0x000fe200078e0211 */
[----:B------:R-:W-:Y:S01]  /*c550*/  LOP3.LUT R4, R3, 0x1a4, RZ, 0xfc, !PT ;  /* 0x000001a403047812 */ /* 0x000fe200078efcff */
[----:B------:R-:W3:Y:S01]  /*c560*/  LDCU UR6, c[0x0][0x39c] ;  /* 0x00007380ff0677ac */ /* 0x000ee20008000800 */
[----:B-----5:R-:W-:Y:S01]  /*c570*/  IADD3 R12, P6, PT, R17, R2, RZ ;  /* 0x00000002110c7210 */ /* 0x020fe20007fde0ff */
[----:B------:R-:W-:Y:S01]  /*c580*/  VIADD R23, R132, 0x19c ;  /* 0x0000019c84177836 */ /* 0x000fe20000000000 */
[----:B------:R-:W-:Y:S02]  /*c590*/  PRMT R21, R5, 0x7770, RZ ;  /* 0x0000777005157816 */ /* 0x000fe400000000ff */
[----:B------:R-:W-:Y:S02]  /*c5a0*/  LEA.HI.X.SX32 R13, R17, R16, 0x1, P6 ;  /* 0x00000010110d7211 */ /* 0x000fe400030f0eff */
[----:B--2---:R-:W-:Y:S01]  /*c5b0*/  ISETP.LT.AND P1, PT, R4, UR7, !P0 ;  /* 0x0000000704007c0c */ /* 0x004fe2000c721270 */
[----:B------:R-:W2:Y:S01]  /*c5c0*/  LDCU UR7, c[0x0][0x39c] ;  /* 0x00007380ff0777ac */ /* 0x000ea20008000800 */
[----:B-1----:R-:W-:Y:S01]  /*c5d0*/  IADD3 R8, P6, PT, R15, R2, RZ ;  /* 0x000000020f087210 */ /* 0x002fe20007fde0ff */
[----:B------:R1:W-:Y:S01]  /*c5e0*/  @P2 STG.E.U8 desc[UR22][R10.64], R21 ;  /* 0x000000150a002986 */ /* 0x0003e2000c101116 */
[----:B------:R-:W-:-:S02]  /*c5f0*/  PRMT R19, R5, 0x7771, RZ ;  /* 0x0000777105137816 */ /* 0x000fc400000000ff */
[----:B------:R-:W-:Y:S01]  /*c600*/  LEA.HI.X.SX32 R9, R15, R16, 0x1, P6 ;  /* 0x000000100f097211 */ /* 0x000fe200030f0eff */
[----:B------:R-:W-:Y:S01]  /*c610*/  IMAD R15, R0, 0x8, R15 ;  /* 0x00000008000f7824 */ /* 0x000fe200078e020f */
[----:B------:R-:W-:Y:S01]  /*c620*/  PRMT R17, R5, 0x7772, RZ ;  /* 0x0000777205117816 */ /* 0x000fe200000000ff */
[----:B------:R-:W-:Y:S01]  /*c630*/  @P3 STG.E.U8 desc[UR22][R12.64], R19 ;  /* 0x000000130c003986 */ /* 0x000fe2000c101116 */
[----:B------:R-:W-:Y:S02]  /*c640*/  LOP3.LUT R4, R3, 0x1a8, RZ, 0xfc, !PT ;  /* 0x000001a803047812 */ /* 0x000fe400078efcff */
[C---:B0-----:R-:W-:Y:S01]  /*c650*/  ISETP.LT.AND P2, PT, R23.reuse, UR4, !P0 ;  /* 0x0000000417007c0c */ /* 0x041fe2000c741270 */
[----:B------:R0:W-:Y:S01]  /*c660*/  @P5 STG.E.U8 desc[UR22][R8.64], R17 ;  /* 0x0000001108005986 */ /* 0x0001e2000c101116 */
[----:B----4-:R-:W-:Y:S01]  /*c670*/  ISETP.LT.AND P3, PT, R4, UR5, !P0 ;  /* 0x0000000504007c0c */ /* 0x010fe2000c761270 */
[----:B-1----:R-:W-:Y:S01]  /*c680*/  IMAD R11, R23, R0, RZ ;  /* 0x00000000170b7224 */ /* 0x002fe200078e02ff */
[----:B------:R-:W-:Y:S01]  /*c690*/  LOP3.LUT R4, R3, 0x1b0, RZ, 0xfc, !PT ;  /* 0x000001b003047812 */ /* 0x000fe200078efcff */
[----:B------:R-:W1:Y:S01]  /*c6a0*/  LDCU UR5, c[0x0][0x39c] ;  /* 0x00007380ff0577ac */ /* 0x000e620008000800 */
[----:B------:R-:W-:-:S02]  /*c6b0*/  PRMT R21, R6, 0x7770, RZ ;  /* 0x0000777006157816 */ /* 0x000fc400000000ff */
[C---:B------:R-:W-:Y:S01]  /*c6c0*/  IADD3 R10, P5, PT, R11.reuse, R2, RZ ;  /* 0x000000020b0a7210 */ /* 0x040fe20007fbe0ff */
[----:B------:R-:W4:Y:S01]  /*c6d0*/  LDCU UR4, c[0x0][0x39c] ;  /* 0x00007380ff0477ac */ /* 0x000f220008000800 */
[----:B---3--:R-:W-:Y:S02]  /*c6e0*/  ISETP.LT.AND P6, PT, R4, UR6, !P0 ;  /* 0x0000000604007c0c */ /* 0x008fe4000c7c1270 */
[----:B------:R-:W-:Y:S01]  /*c6f0*/  LEA.HI.X.SX32 R11, R11, R16, 0x1, P5 ;  /* 0x000000100b0b7211 */ /* 0x000fe200028f0eff */
[----:B0-----:R-:W-:Y:S01]  /*c700*/  IMAD R9, R0, 0x4, R15 ;  /* 0x0000000400097824 */ /* 0x001fe200078e020f */
[----:B------:R-:W-:Y:S01]  /*c710*/  PRMT R13, R5, 0x7773, RZ ;  /* 0x00007773050d7816 */ /* 0x000fe200000000ff */
[----:B------:R-:W0:Y:S01]  /*c720*/  LDCU UR6, c[0x0][0x39c] ;  /* 0x00007380ff0677ac */ /* 0x000e220008000800 */
[----:B------:R-:W-:Y:S02]  /*c730*/  LOP3.LUT R4, R3, 0x1b4, RZ, 0xfc, !PT ;  /* 0x000001b403047812 */ /* 0x000fe400078efcff */
[----:B------:R-:W-:Y:S01]  /*c740*/  PRMT R17, R6, 0x7771, RZ ;  /* 0x0000777106117816 */ /* 0x000fe200000000ff */
[----:B------:R3:W-:Y:S01]  /*c750*/  @P2 STG.E.U8 desc[UR22][R10.64], R13 ;  /* 0x0000000d0a002986 */ /* 0x0007e2000c101116 */
[----:B--2---:R-:W-:Y:S01]  /*c760*/  ISETP.LT.AND P5, PT, R4, UR7, !P0 ;  /* 0x0000000704007c0c */ /* 0x004fe2000c7a1270 */
[----:B------:R-:W2:Y:S01]  /*c770*/  LDCU UR7, c[0x0][0x39c] ;  /* 0x00007380ff0777ac */ /* 0x000ea20008000800 */
        /* <DEDUP_REMOVED lines=9> */
[----:B-1----:R-:W-:Y:S01]  /*c810*/  ISETP.LT.AND P2, PT, R12, UR5, !P0 ;  /* 0x000000050c007c0c */ /* 0x002fe2000c741270 */
[----:B------:R-:W1:Y:S01]  /*c820*/  LDCU UR5, c[0x0][0x39c] ;  /* 0x00007380ff0577ac */ /* 0x000e620008000800 */
        /* <DEDUP_REMOVED lines=8> */
[----:B------:R1:W-:Y:S01]  /*c8b0*/  @P3 STG.E.U8 desc[UR22][R12.64], R19 ;  /* 0x000000130c003986 */ /* 0x0003e2000c101116 */
[C---:B---3--:R-:W-:Y:S02]  /*c8c0*/  IADD3 R4, P4, PT, R11.reuse, R2, RZ ;  /* 0x000000020b047210 */ /* 0x048fe40007f9e0ff */
[----:B0-----:R-:W-:Y:S01]  /*c8d0*/  ISETP.LT.AND P3, PT, R10, UR6, !P0 ;  /* 0x000000060a007c0c */ /* 0x001fe2000c761270 */
[----:B-----5:R-:W-:Y:S01]  /*c8e0*/  IMAD R17, R0, 0x8, R15 ;  /* 0x0000000800117824 */ /* 0x020fe200078e020f */
[----:B------:R-:W-:Y:S01]  /*c8f0*/  LEA.HI.X.SX32 R5, R11, R16, 0x1, P4 ;  /* 0x000000100b057211 */ /* 0x000fe200020f0eff */
[----:B------:R-:W0:Y:S01]  /*c900*/  LDCU UR6, c[0x0][0x39c] ;  /* 0x00007380ff0677ac */ /* 0x000e220008000800 */
[----:B------:R-:W3:Y:S01]  /*c910*/  LDS.128 R8, [R134+UR11+0x3000] ;  /* 0x0030000b86087984 */ /* 0x000ee20008000c00 */
[----:B------:R-:W-:Y:S02]  /*c920*/  PRMT R21, R7, 0x7770, RZ ;  /* 0x0000777007157816 */ /* 0x000fe400000000ff */
[----:B------:R-:W-:Y:S01]  /*c930*/  IADD3 R14, P4, PT, R17, R2, RZ ;  /* 0x00000002110e7210 */ /* 0x000fe20007f9e0ff */
[----:B------:R5:W-:Y:S01]  /*c940*/  @P1 STG.E.U8 desc[UR22][R4.64], R25 ;  /* 0x0000001904001986 */ /* 0x000be2000c101116 */
[----:B------:R-:W-:-:S02]  /*c950*/  PRMT R23, R7, 0x7771, RZ ;  /* 0x0000777107177816 */ /* 0x000fc400000000ff */
[----:B------:R-:W-:Y:S01]  /*c960*/  LEA.HI.X.SX32 R15, R17, R16, 0x1, P4 ;  /* 0x00000010110f7211 */ /* 0x000fe200020f0eff */
[C---:B------:R-:W-:Y:S01]  /*c970*/  IMAD R17, R0.reuse, 0x4, R17 ;  /* 0x0000000400117824 */ /* 0x040fe200078e0211 */
[C---:B------:R-:W-:Y:S02]  /*c980*/  LOP3.LUT R6, R3.reuse, 0x1c8, RZ, 0xfc, !PT ;  /* 0x000001c803067812 */ /* 0x040fe400078efcff */
[----:B------:R-:W-:Y:S01]  /*c990*/  LOP3.LUT R18, R3, 0x1c4, RZ, 0xfc, !PT ;  /* 0x000001c403127812 */ /* 0x000fe200078efcff */
[----:B-1----:R-:W-:Y:S01]  /*c9a0*/  IMAD R19, R0, 0x4, R17 ;  /* 0x0000000400137824 */ /* 0x002fe200078e0211 */
[C---:B------:R-:W-:Y:S01]  /*c9b0*/  IADD3 R12, P4, PT, R17.reuse, R2, RZ ;  /* 0x00000002110c7210 */ /* 0x040fe20007f9e0ff */
[----:B------:R1:W-:Y:S01]  /*c9c0*/  @P6 STG.E.U8 desc[UR22][R14.64], R21 ;  /* 0x000000150e006986 */ /* 0x0003e2000c101116 */
[----:B------:R-:W-:Y:S01]  /*c9d0*/  ISETP.LT.AND P1, PT, R18, UR5, !P0 ;  /* 0x0000000512007c0c */ /* 0x000fe2000c721270 */
[----:B------:R-:W2:Y:S01]  /*c9e0*/  LDCU UR5, c[0x0][0x39c] ;  /* 0x00007380ff0577ac */ /* 0x000ea20008000800 */
[----:B------:R-:W-:Y:S01]  /*c9f0*/  LEA.HI.X.SX32 R13, R17, R16, 0x1, P4 ;  /* 0x00000010110d7211 */ /* 0x000fe200020f0eff */
[----:B------:R-:W-:Y:S01]  /*ca00*/  IMAD R17, R27, R0, RZ ;  /* 0x000000001b117224 */ /* 0x000fe200078e02ff */
[----:B-----5:R-:W-:-:S02]  /*ca10*/  IADD3 R4, P6, PT, R19, R2, RZ ;  /* 0x0000000213047210 */ /* 0x020fc40007fde0ff */
[----:B----4-:R-:W-:Y:S01]  /*ca20*/  ISETP.LT.AND P4, PT, R27, UR4, !P0 ;  /* 0x000000041b007c0c */ /* 0x010fe2000c781270 */
[----:B------:R4:W-:Y:S01]  /*ca30*/  @P5 STG.E.U8 desc[UR22][R12.64], R23 ;  /* 0x000000170c005986 */ /* 0x0009e2000c101116 */
[----:B0-----:R-:W-:Y:S01]  /*ca40*/  ISETP.LT.AND P5, PT, R6, UR6, !P0 ;  /* 0x0000000606007c0c */ /* 0x001fe2000c7a1270 */
[----:B------:R-:W0:Y:S01]  /*ca50*/  LDCU UR4, c[0x0][0x39c] ;  /* 0x00007380ff0477ac */ /* 0x000e220008000800 */
[----:B------:R-:W-:Y:S01]  /*ca60*/  LEA.HI.X.SX32 R5, R19, R16, 0x1, P6 ;  /* 0x0000001013057211 */ /* 0x000fe200030f0eff */
[----:B------:R-:W-:Y:S01]  /*ca70*/  IMAD R19, R0, 0x8, R19 ;  /* 0x0000000800137824 */ /* 0x000fe200078e0213 */
[----:B------:R-:W-:Y:S01]  /*ca80*/  IADD3 R6, P6, PT, R17, R2, RZ ;  /* 0x0000000211067210 */ /* 0x000fe20007fde0ff */
[----:B------:R-:W5:Y:S01]  /*ca90*/  LDCU UR6, c[0x0][0x39c] ;  /* 0x00007380ff0677ac */ /* 0x000f620008000800 */
[C---:B-1----:R-:W-:Y:S02]  /*caa0*/  PRMT R21, R7.reuse, 0x7772, RZ ;  /* 0x0000777207157816 */ /* 0x042fe400000000ff */
[----:B------:R-:W-:-:S02]  /*cab0*/  PRMT R15, R7, 0x7773, RZ ;  /* 0x00007773070f7816 */ /* 0x000fc400000000ff */
[----:B------:R-:W-:Y:S01]  /*cac0*/  LEA.HI.X.SX32 R7, R17, R16, 0x1, P6 ;  /* 0x0000001011077211 */ /* 0x000fe200030f0eff */
[----:B------:R1:W-:Y:S01]  /*cad0*/  @P2 STG.E.U8 desc[UR22][R4.64], R21 ;  /* 0x0000001504002986 */ /* 0x0003e2000c101116 */
[----:B----4-:R-:W-:Y:S01]  /*cae0*/  IADD3 R12, P6, PT, R19, R2, RZ ;  /* 0x00000002130c7210 */ /* 0x010fe20007fde0ff */
[----:B------:R-:W-:Y:S01]  /*caf0*/  VIADD R17, R132, 0x1cc ;  /* 0x000001cc84117836 */ /* 0x000fe20000000000 */
[----:B------:R-:W-:Y:S01]  /*cb00*/  LOP3.LUT R14, R3, 0x1d0, RZ, 0xfc, !PT ;  /* 0x000001d0030e7812 */ /* 0x000fe200078efcff */
[----:B------:R4:W-:Y:S01]  /*cb10*/  @P4 STG.E.U8 desc[UR22][R6.64], R15 ;  /* 0x0000000f06004986 */ /* 0x0009e2000c101116 */
[----:B------:R-:W-:Y:S01]  /*cb20*/  LEA.HI.X.SX32 R13, R19, R16, 0x1, P6 ;  /* 0x00000010130d7211 */ /* 0x000fe200030f0eff */
[----:B------:R-:W-:Y:S01]  /*cb30*/  IMAD R19, R0, 0x4, R19 ;  /* 0x0000000400137824 */ /* 0x000fe200078e0213 */
[----:B---3--:R-:W-:Y:S02]  /*cb40*/  PRMT R23, R8, 0x7770, RZ ;  /* 0x0000777008177816 */ /* 0x008fe400000000ff */
[----:B--2---:R-:W-:Y:S01]  /*cb50*/  ISETP.LT.AND P2, PT, R14, UR5, !P0 ;  /* 0x000000050e007c0c */ /* 0x004fe2000c741270 */
[----:B------:R-:W2:Y:S01]  /*cb60*/  LDCU UR5, c[0x0][0x39c] ;  /* 0x00007380ff0577ac */ /* 0x000ea20008000800 */
[----:B------:R-:W-:Y:S01]  /*cb70*/  LOP3.LUT R14, R3, 0x1d4, RZ, 0xfc, !PT ;  /* 0x000001d4030e7812 */ /* 0x000fe200078efcff */
[----:B------:R3:W-:Y:S01]  /*cb80*/  @P3 STG.E.U8 desc[UR22][R12.64], R23 ;  /* 0x000000170c003986 */ /* 0x0007e2000c101116 */
[----:B-1----:R-:W-:-:S02]  /*cb90*/  IADD3 R4, P6, PT, R19, R2, RZ ;  /* 0x0000000213047210 */ /* 0x002fc40007fde0ff */
[----:B0-----:R-:W-:Y:S01]  /*cba0*/  ISETP.LT.AND P3, PT, R17, UR4, !P0 ;  /* 0x0000000411007c0c */ /* 0x001fe2000c761270 */
[----:B----4-:R-:W-:Y:S01]  /*cbb0*/  IMAD R15, R0, 0x4, R19 ;  /* 0x00000004000f7824 */ /* 0x010fe200078e0213 */
[----:B------:R-:W-:Y:S01]  /*cbc0*/  LEA.HI.X.SX32 R5, R19, R16, 0x1, P6 ;  /* 0x0000001013057211 */ /* 0x000fe200030f0eff */
[----:B------:R-:W-:Y:S01]  /*cbd0*/  IMAD R17, R17, R0, RZ ;  /* 0x0000000011117224 */ /* 0x000fe200078e02ff */
[----:B-----5:R-:W-:Y:S01]  /*cbe0*/  ISETP.LT.AND P4, PT, R14, UR6, !P0 ;  /* 0x000000060e007c0c */ /* 0x020fe2000c781270 */
[----:B------:R-:W0:Y:S01]  /*cbf0*/  LDCU UR6, c[0x0][0x39c] ;  /* 0x00007380ff0677ac */ /* 0x000e220008000800 */
[C---:B------:R-:W-:Y:S02]  /*cc00*/  IADD3 R6, P6, PT, R15.reuse, R2, RZ ;  /* 0x000000020f067210 */ /* 0x040fe40007fde0ff */
[----:B------:R-:W-:Y:S01]  /*cc10*/  PRMT R21, R8, 0x7771, RZ ;  /* 0x0000777108157816 */ /* 0x000fe200000000ff */
[----:B------:R-:W1:Y:S01]  /*cc20*/  LDCU UR4, c[0x0][0x39c] ;  /* 0x00007380ff0477ac */ /* 0x000e620008000800 */
[----:B------:R-:W-:Y:S01]  /*cc30*/  LEA.HI.X.SX32 R7, R15, R16, 0x1, P6 ;  /* 0x000000100f077211 */ /* 0x000fe200030f0eff */
[----:B------:R-:W-:Y:S01]  /*cc40*/  IMAD R15, R0, 0x8, R15 ;  /* 0x00000008000f7824 */ /* 0x000fe200078e020f */
[----:B---3--:R-:W-:Y:S01]  /*cc50*/  IADD3 R12, P6, PT, R17, R2, RZ ;  /* 0x00000002110c7210 */ /* 0x008fe20007fde0ff */
[----:B------:R3:W-:Y:S01]  /*cc60*/  @P1 STG.E.U8 desc[UR22][R4.64], R21 ;  /* 0x0000001504001986 */ /* 0x0007e2000c101116 */
[----:B------:R-:W-:-:S02]  /*cc70*/  PRMT R19, R8, 0x7772, RZ ;  /* 0x0000777208137816 */ /* 0x000fc400000000ff */
[----:B------:R-:W-:Y:S01]  /*cc80*/  LEA.HI.X.SX32 R13, R17, R16, 0x1, P6 ;  /* 0x00000010110d7211 */ /* 0x000fe200030f0eff */
[----:B------:R-:W-:Y:S01]  /*cc90*/  IMAD R17, R0, 0x4, R15 ;  /* 0x0000000400117824 */ /* 0x000fe200078e020f */
[C---:B------:R-:W-:Y:S01]  /*cca0*/  LOP3.LUT R14, R3.reuse, 0x1d8, RZ, 0xfc, !PT ;  /* 0x000001d8030e7812 */ /* 0x040fe200078efcff */
[----:B------:R4:W-:Y:S01]  /*ccb0*/  @P5 STG.E.U8 desc[UR22][R6.64], R19 ;  /* 0x0000001306005986 */ /* 0x0009e2000c101116 */
[----:B------:R-:W-:Y:S02]  /*ccc0*/  PRMT R23, R8, 0x7773, RZ ;  /* 0x0000777308177816 */ /* 0x000fe400000000ff */
[----:B--2---:R-:W-:Y:S01]  /*ccd0*/  ISETP.LT.AND P1, PT, R14, UR5, !P0 ;  /* 0x000000050e007c0c */ /* 0x004fe2000c721270 */
[----:B------:R-:W2:Y:S01]  /*cce0*/  LDCU UR5, c[0x0][0x39c] ;  /* 0x00007380ff0577ac */ /* 0x000ea20008000800 */
[----:B------:R-:W-:Y:S01]  /*ccf0*/  LOP3.LUT R14, R3, 0x1e0, RZ, 0xfc, !PT ;  /* 0x000001e0030e7812 */ /* 0x000fe200078efcff */
[----:B------:R5:W-:Y:S01]  /*cd00*/  @P3 STG.E.U8 desc[UR22][R12.64], R23 ;  /* 0x000000170c003986 */ /* 0x000be2000c101116 */
[----:B---3--:R-:W-:-:S02]  /*cd10*/  IADD3 R4, P6, PT, R15, R2, RZ ;  /* 0x000000020f047210 */ /* 0x008fc40007fde0ff */
[----:B------:R-:W-:Y:S02]  /*cd20*/  PRMT R21, R9, 0x7770, RZ ;  /* 0x0000777009157816 */ /* 0x000fe400000000ff */
[----:B------:R-:W-:Y:S01]  /*cd30*/  LEA.HI.X.SX32 R5, R15, R16, 0x1, P6 ;  /* 0x000000100f057211 */ /* 0x000fe200030f0eff */
[----:B------:R-:W-:Y:S01]  /*cd40*/  VIADD R15, R132, 0x1dc ;  /* 0x000001dc840f7836 */ /* 0x000fe20000000000 */
[C---:B----4-:R-:W-:Y:S02]  /*cd50*/  IADD3 R6, P6, PT, R17.reuse, R2, RZ ;  /* 0x0000000211067210 */ /* 0x050fe40007fde0ff */
[----:B0-----:R-:W-:Y:S01]  /*cd60*/  ISETP.LT.AND P5, PT, R14, UR6, !P0 ;  /* 0x000000060e007c0c */ /* 0x001fe2000c7a1270 */
[----:B------:R0:W-:Y:S01]  /*cd70*/  @P2 STG.E.U8 desc[UR22][R4.64], R21 ;  /* 0x0000001504002986 */ /* 0x0001e2000c101116 */
[----:B------:R-:W-:Y:S01]  /*cd80*/  LEA.HI.X.SX32 R7, R17, R16, 0x1, P6 ;  /* 0x0000001011077211 */ /* 0x000fe200030f0eff */
[----:B------:R-:W-:Y:S01]  /*cd90*/  IMAD R17, R0, 0x4, R17 ;  /* 0x0000000400117824 */ /* 0x000fe200078e0211 */
[----:B------:R-:W3:Y:S01]  /*cda0*/  LDCU UR6, c[0x0][0x39c] ;  /* 0x00007380ff0677ac */ /* 0x000ee20008000800 */
[----:B------:R-:W-:-:S02]  /*cdb0*/  PRMT R19, R9, 0x7771, RZ ;  /* 0x0000777109137816 */ /* 0x000fc400000000ff */
[C---:B-1----:R-:W-:Y:S01]  /*cdc0*/  ISETP.LT.AND P6, PT, R15.reuse, UR4, !P0 ;  /* 0x000000040f007c0c */ /* 0x042fe2000c7c1270 */
[----:B------:R-:W-:Y:S01]  /*cdd0*/  IMAD R15, R15, R0, RZ ;  /* 0x000000000f0f7224 */ /* 0x000fe200078e02ff */
[----:B-----5:R-:W-:Y:S01]  /*cde0*/  IADD3 R12, P2, PT, R17, R2, RZ ;  /* 0x00000002110c7210 */ /* 0x020fe20007f5e0ff */
[----:B------:R-:W1:Y:S01]  /*cdf0*/  LDCU UR4, c[0x0][0x39c] ;  /* 0x00007380ff0477ac */ /* 0x000e620008000800 */
[----:B------:R-:W-:Y:S01]  /*ce00*/  LOP3.LUT R8, R3, 0x1e4, RZ, 0xfc, !PT ;  /* 0x000001e403087812 */ /* 0x000fe200078efcff */
[----:B------:R4:W-:Y:S01]  /*ce10*/  @P4 STG.E.U8 desc[UR22][R6.64], R19 ;  /* 0x0000001306004986 */ /* 0x0009e2000c101116 */
[----:B------:R-:W-:Y:S01]  /*ce20*/  LEA.HI.X.SX32 R13, R17, R16, 0x1, P2 ;  /* 0x00000010110d7211 */ /* 0x000fe200010f0eff */
[----:B------:R-:W-:Y:S01]  /*ce30*/  IMAD R17, R0, 0x8, R17 ;  /* 0x0000000800117824 */ /* 0x000fe200078e0211 */
[C---:B------:R-:W-:Y:S02]  /*ce40*/  PRMT R23, R9.reuse, 0x7772, RZ ;  /* 0x0000777209177816 */ /* 0x040fe400000000ff */
[----:B------:R-:W-:Y:S01]  /*ce50*/  ISETP.LT.AND P3, PT, R8, UR7, !P0 ;  /* 0x0000000708007c0c */ /* 0x000fe2000c761270 */
[----:B------:R-:W5:Y:S01]  /*ce60*/  LDCU UR7, c[0x0][0x39c] ;  /* 0x00007380ff0777ac */ /* 0x000f620008000800 */
[----:B0-----:R-:W-:Y:S01]  /*ce70*/  PRMT R21, R9, 0x7773, RZ ;  /* 0x0000777309157816 */ /* 0x001fe200000000ff */
[----:B------:R-:W-:Y:S01]  /*ce80*/  IMAD R9, R0, 0x4, R17 ;  /* 0x0000000400097824 */ /* 0x000fe200078e0211 */
[-C--:B------:R-:W-:Y:S01]  /*ce90*/  IADD3 R14, P4, PT, R15, R2.reuse, RZ ;  /* 0x000000020f0e7210 */ /* 0x080fe20007f9e0ff */
[----:B------:R0:W-:Y:S01]  /*cea0*/  @P1 STG.E.U8 desc[UR22][R12.64], R23 ;  /* 0x000000170c001986 */ /* 0x0001e2000c101116 */
[----:B------:R-:W-:-:S02]  /*ceb0*/  IADD3 R4, P1, PT, R17, R2, RZ ;  /* 0x0000000211047210 */ /* 0x000fc40007f3e0ff */
[----:B------:R-:W-:Y:S02]  /*cec0*/  LEA.HI.X.SX32 R15, R15, R16, 0x1, P4 ;  /* 0x000000100f0f7211 */ /* 0x000fe400020f0eff */
[----:B----4-:R-:W-:Y:S02]  /*ced0*/  LOP3.LUT R7, R3, 0x1f0, RZ, 0xfc, !PT ;  /* 0x000001f003077812 */ /* 0x010fe400078efcff */
[----:B------:R-:W-:Y:S01]  /*cee0*/  IADD3 R6, P4, PT, R9, R2, RZ ;  /* 0x0000000209067210 */ /* 0x000fe20007f9e0ff */
[----:B------:R4:W-:Y:S01]  /*cef0*/  @P6 STG.E.U8 desc[UR22][R14.64], R21 ;  /* 0x000000150e006986 */ /* 0x0009e2000c101116 */
[----:B------:R-:W-:Y:S02]  /*cf00*/  LOP3.LUT R8, R3, 0x1e8, RZ, 0xfc, !PT ;  /* 0x000001e803087812 */ /* 0x000fe400078efcff */
[----:B------:R-:W-:Y:S01]  /*cf10*/  LEA.HI.X.SX32 R5, R17, R16, 0x1, P1 ;  /* 0x0000001011057211 */ /* 0x000fe200008f0eff */
[----:B0-----:R-:W-:Y:S01]  /*cf20*/  VIADD R13, R132, 0x1ec ;  /* 0x000001ec840d7836 */ /* 0x001fe20000000000 */
[----:B------:R-:W-:-:S02]  /*cf30*/  PRMT R19, R10, 0x7770, RZ ;  /* 0x000077700a137816 */ /* 0x000fc400000000ff */
[----:B---3--:R-:W-:Y:S01]  /*cf40*/  ISETP.LT.AND P1, PT, R7, UR6, !P0 ;  /* 0x0000000607007c0c */ /* 0x008fe2000c721270 */
[----:B------:R-:W0:Y:S01]  /*cf50*/  LDCU UR6, c[0x0][0x39c] ;  /* 0x00007380ff0677ac */ /* 0x000e220008000800 */
[----:B------:R-:W-:Y:S01]  /*cf60*/  LEA.HI.X.SX32 R7, R9, R16, 0x1, P4 ;  /* 0x0000001009077211 */ /* 0x000fe200020f0eff */
[----:B------:R-:W-:Y:S01]  /*cf70*/  IMAD R9, R0, 0x4, R9 ;  /* 0x0000000400097824 */ /* 0x000fe200078e0209 */
[----:B--2---:R-:W-:Y:S01]  /*cf80*/  ISETP.LT.AND P2, PT, R8, UR5, !P0 ;  /* 0x0000000508007c0c */ /* 0x004fe2000c741270 */
[----:B------:R-:W2:Y:S01]  /*cf90*/  LDCU UR5, c[0x0][0x39c] ;  /* 0x00007380ff0577ac */ /* 0x000ea20008000800 */
[----:B------:R-:W-:Y:S01]  /*cfa0*/  PRMT R17, R10, 0x7771, RZ ;  /* 0x000077710a117816 */ /* 0x000fe200000000ff */
[----:B------:R3:W-:Y:S01]  /*cfb0*/  @P5 STG.E.U8 desc[UR22][R4.64], R19 ;  /* 0x0000001304005986 */ /* 0x0007e2000c101116 */
[----:B----4-:R-:W-:Y:S01]  /*cfc0*/  VIADD R21, R132, 0x1fc ;  /* 0x000001fc84157836 */ /* 0x010fe20000000000 */
[C---:B-1----:R-:W-:Y:S01]  /*cfd0*/  ISETP.LT.AND P5, PT, R13.reuse, UR4, !P0 ;  /* 0x000000040d007c0c */ /* 0x042fe2000c7a1270 */
[----:B------:R-:W-:Y:S01]  /*cfe0*/  IMAD R13, R13, R0, RZ ;  /* 0x000000000d0d7224 */ /* 0x000fe200078e02ff */
[----:B------:R-:W-:Y:S01]  /*cff0*/  IADD3 R8, P6, PT, R9, R2, RZ ;  /* 0x0000000209087210 */ /* 0x000fe20007fde0ff */
[----:B------:R-:W-:Y:S01]  /*d000*/  IMAD R15, R0, 0x8, R9 ;  /* 0x00000008000f7824 */ /* 0x000fe200078e0209 */
[----:B------:R1:W-:Y:S01]  /*d010*/  @P3 STG.E.U8 desc[UR22][R6.64], R17 ;  /* 0x0000001106003986 */ /* 0x0003e2000c101116 */
[C---:B-----5:R-:W-:Y:S01]  /*d020*/  ISETP.LT.AND P3, PT, R21.reuse, UR7, !P0 ;  /* 0x0000000715007c0c */ /* 0x060fe2000c761270 */
[----:B------:R-:W-:Y:S01]  /*d030*/  IMAD R21, R21, R0, RZ ;  /* 0x0000000015157224 */ /* 0x000fe200078e02ff */
[----:B------:R-:W-:-:S02]  /*d040*/  LEA.HI.X.SX32 R9, R9, R16, 0x1, P6 ;  /* 0x0000001009097211 */ /* 0x000fc400030f0eff */
[----:B------:R-:W-:Y:S02]  /*d050*/  LOP3.LUT R18, R3, 0x1f4, RZ, 0xfc, !PT ;  /* 0x000001f403127812 */ /* 0x000fe400078efcff */
[----:B---3--:R-:W-:Y:S02]  /*d060*/  IADD3 R4, P4, PT, R13, R2, RZ ;  /* 0x000000020d047210 */ /* 0x008fe40007f9e0ff */
[----:B------:R-:W-:Y:S02]  /*d070*/  LOP3.LUT R3, R3, 0x1f8, RZ, 0xfc, !PT ;  /* 0x000001f803037812 */ /* 0x000fe400078efcff */
[----:B------:R-:W-:Y:S01]  /*d080*/  LEA.HI.X.SX32 R5, R13, R16, 0x1, P4 ;  /* 0x000000100d057211 */ /* 0x000fe200020f0eff */
[C---:B-1----:R-:W-:Y:S01]  /*d090*/  IMAD R17, R0.reuse, 0x4, R15 ;  /* 0x0000000400117824 */ /* 0x042fe200078e020f */
[-C--:B------:R-:W-:Y:S02]  /*d0a0*/  IADD3 R6, P6, PT, R15, R2.reuse, RZ ;  /* 0x000000020f067210 */ /* 0x080fe40007fde0ff */
[----:B------:R-:W-:Y:S01]  /*d0b0*/  IADD3 R14, P4, PT, R21, R2, RZ ;  /* 0x00000002150e7210 */ /* 0x000fe20007f9e0ff */
[----:B------:R-:W-:Y:S01]  /*d0c0*/  IMAD R19, R0, 0x4, R17 ;  /* 0x0000000400137824 */ /* 0x000fe200078e0211 */
[----:B------:R-:W-:-:S02]  /*d0d0*/  LEA.HI.X.SX32 R7, R15, R16, 0x1, P6 ;  /* 0x000000100f077211 */ /* 0x000fc400030f0eff */
[----:B------:R-:W-:Y:S02]  /*d0e0*/  IADD3 R12, P6, PT, R17, R2, RZ ;  /* 0x00000002110c7210 */ /* 0x000fe40007fde0ff */
[-C--:B------:R-:W-:Y:S02]  /*d0f0*/  LEA.HI.X.SX32 R15, R21, R16.reuse, 0x1, P4 ;  /* 0x00000010150f7211 */ /* 0x080fe400020f0eff */
[----:B------:R-:W-:Y:S02]  /*d100*/  LEA.HI.X.SX32 R13, R17, R16, 0x1, P6 ;  /* 0x00000010110d7211 */ /* 0x000fe400030f0eff */
[----:B--2---:R-:W-:Y:S02]  /*d110*/  ISETP.LT.AND P4, PT, R18, UR5, !P0 ;  /* 0x0000000512007c0c */ /* 0x004fe4000c781270 */
[----:B------:R-:W-:Y:S02]  /*d120*/  IADD3 R2, P6, PT, R19, R2, RZ ;  /* 0x0000000213027210 */ /* 0x000fe40007fde0ff */
[----:B0-----:R-:W-:-:S02]  /*d130*/  ISETP.LT.AND P0, PT, R3, UR6, !P0 ;  /* 0x0000000603007c0c */ /* 0x001fc4000c701270 */
[----:B------:R-:W-:Y:S02]  /*d140*/  LEA.HI.X.SX32 R3, R19, R16, 0x1, P6 ;  /* 0x0000001013037211 */ /* 0x000fe400030f0eff */
[C---:B------:R-:W-:Y:S02]  /*d150*/  PRMT R25, R10.reuse, 0x7772, RZ ;  /* 0x000077720a197816 */ /* 0x040fe400000000ff */
[----:B------:R-:W-:Y:S02]  /*d160*/  PRMT R23, R10, 0x7773, RZ ;  /* 0x000077730a177816 */ /* 0x000fe400000000ff */
[C---:B------:R-:W-:Y:S01]  /*d170*/  PRMT R17, R11.reuse, 0x7773, RZ ;  /* 0x000077730b117816 */ /* 0x040fe200000000ff */
[----:B------:R0:W-:Y:S01]  /*d180*/  @P2 STG.E.U8 desc[UR22][R8.64], R25 ;  /* 0x0000001908002986 */ /* 0x0001e2000c101116 */
[C---:B------:R-:W-:Y:S02]  /*d190*/  PRMT R19, R11.reuse, 0x7772, RZ ;  /* 0x000077720b137816 */ /* 0x040fe400000000ff */
[C---:B------:R-:W-:Y:S01]  /*d1a0*/  PRMT R21, R11.reuse, 0x7771, RZ ;  /* 0x000077710b157816 */ /* 0x040fe200000000ff */
[----:B------:R0:W-:Y:S01]  /*d1b0*/  @P5 STG.E.U8 desc[UR22][R4.64], R23 ;  /* 0x0000001704005986 */ /* 0x0001e2000c101116 */
[----:B------:R-:W-:-:S05]  /*d1c0*/  PRMT R11, R11, 0x7770, RZ ;  /* 0x000077700b0b7816 */ /* 0x000fca00000000ff */
[----:B------:R0:W-:Y:S04]  /*d1d0*/  @P1 STG.E.U8 desc[UR22][R6.64], R11 ;  /* 0x0000000b06001986 */ /* 0x0001e8000c101116 */
[----:B------:R0:W-:Y:S04]  /*d1e0*/  @P4 STG.E.U8 desc[UR22][R12.64], R21 ;  /* 0x000000150c004986 */ /* 0x0001e8000c101116 */
[----:B------:R0:W-:Y:S04]  /*d1f0*/  @P0 STG.E.U8 desc[UR22][R2.64], R19 ;  /* 0x0000001302000986 */ /* 0x0001e8000c101116 */
[----:B------:R0:W-:Y:S01]  /*d200*/  @P3 STG.E.U8 desc[UR22][R14.64], R17 ;  /* 0x000000110e003986 */ /* 0x0001e2000c101116 */
[----:B------:R-:W-:Y:S06]  /*d210*/  BAR.SYNC.DEFER_BLOCKING 0x0 ;  /* 0x0000000000007b1d */ /* 0x000fec0000010000 */
[----:B------:R-:W-:Y:S05]  /*d220*/  BRA.U UP0, `(.L_x_13) ;  /* 0x0000000100a07547 */ /* 0x000fea000b800000 */
[----:B------:R-:W1:Y:S01]  /*d230*/  S2UR UR5, SR_CgaCtaId ;  /* 0x00000000000579c3 */ /* 0x000e620000008800 */
[----:B------:R-:W-:Y:S01]  /*d240*/  NOP ;  /* 0x0000000000007918 */ /* 0x000fe20000000000 */
[----:B------:R-:W-:Y:S01]  /*d250*/  UMOV UR4, 0x50 ;  /* 0x0000005000047882 */ /* 0x000fe20000000000 */
[----:B------:R-:W-:Y:S02]  /*d260*/  IMAD.U32 R0, RZ, RZ, UR10 ;  /* 0x0000000aff007e24 */ /* 0x000fe4000f8e00ff */
[----:B0-----:R-:W-:Y:S02]  /*d270*/  IMAD.MOV.U32 R3, RZ, RZ, 0xff ;  /* 0x000000ffff037424 */ /* 0x001fe400078e00ff */
[----:B------:R-:W-:Y:S01]  /*d280*/  IMAD.MOV.U32 R7, RZ, RZ, 0x1 ;  /* 0x00000001ff077424 */ /* 0x000fe200078e00ff */
[----:B------:R-:W-:-:S04]  /*d290*/  LOP3.LUT R0, R0, 0xffff, RZ, 0xc0, !PT ;  /* 0x0000ffff00007812 */ /* 0x000fc800078ec0ff */
[----:B------:R-:W-:-:S05]  /*d2a0*/  SHF.R.U32.HI R0, RZ, 0x5, R0 ;  /* 0x00000005ff007819 */ /* 0x000fca0000011600 */
[----:B------:R-:W-:Y:S01]  /*d2b0*/  VIADD R2, R0, 0x10 ;  /* 0x0000001000027836 */ /* 0x000fe20000000000 */
[----:B------:R-:W-:Y:S01]  /*d2c0*/  SHF.L.U32 R0, R3, R0, RZ ;  /* 0x0000000003007219 */ /* 0x000fe200000006ff */
[----:B-1----:R-:W-:-:S03]  /*d2d0*/  ULEA UR6, UR5, UR4, 0x18 ;  /* 0x0000000405067291 */ /* 0x002fc6000f8ec0ff */
[----:B------:R-:W-:-:S04]  /*d2e0*/  SHF.L.U32 R3, R7, R2, RZ ;  /* 0x0000000207037219 */ /* 0x000fc800000006ff */
[----:B------:R-:W-:Y:S02]  /*d2f0*/  LOP3.LUT R0, R3, R0, RZ, 0xfc, !PT ;  /* 0x0000000003007212 */ /* 0x000fe400078efcff */
[----:B------:R-:W0:Y:S02]  /*d300*/  LDS R5, [UR6] ;  /* 0x00000006ff057984 */ /* 0x000e240008000800 */
[C---:B------:R-:W-:Y:S02]  /*d310*/  LOP3.LUT R2, R0.reuse, 0xffff, RZ, 0xc0, !PT ;  /* 0x0000ffff00027812 */ /* 0x040fe400078ec0ff */
[----:B0-----:R-:W-:-:S04]  /*d320*/  LOP3.LUT R3, R0, 0xffff, R5, 0x80, !PT ;  /* 0x0000ffff00037812 */ /* 0x001fc800078e8005 */
[----:B------:R-:W-:-:S13]  /*d330*/  ISETP.NE.AND P0, PT, R3, R2, PT ;  /* 0x000000020300720c */ /* 0x000fda0003f05270 */
[----:B------:R-:W-:Y:S05]  /*d340*/  @P0 BRA `(.L_x_14) ;  /* 0x0000000000500947 */ /* 0x000fea0003800000 */
[----:B------:R-:W-:Y:S02]  /*d350*/  SHF.R.U32.HI R5, RZ, 0x10, R5 ;  /* 0x00000010ff057819 */ /* 0x000fe40000011605 */
[----:B------:R-:W-:-:S04]  /*d360*/  SHF.R.U32.HI R2, RZ, 0x10, R0 ;  /* 0x00000010ff027819 */ /* 0x000fc80000011600 */
[----:B------:R-:W-:-:S04]  /*d370*/  LOP3.LUT R5, R5, R2, RZ, 0xc0, !PT ;  /* 0x0000000205057212 */ /* 0x000fc800078ec0ff */
[----:B------:R-:W-:-:S13]  /*d380*/  ISETP.NE.AND P0, PT, R5, R2, PT ;  /* 0x000000020500720c */ /* 0x000fda0003f05270 */
[----:B------:R-:W-:Y:S05]  /*d390*/  @P0 BRA `(.L_x_15) ;  /* 0x0000000000300947 */ /* 0x000fea0003800000 */
[----:B------:R-:W-:Y:S01]  /*d3a0*/  R2UR UR4, R0 ;  /* 0x00000000000472ca */ /* 0x000fe200000e0000 */
[----:B------:R-:W-:Y:S01]  /*d3b0*/  VOTEU.ANY UR5, UPT, PT ;  /* 0x0000000000057886 */ /* 0x000fe200038e0100 */
[----:B------:R-:W0:Y:S01]  /*d3c0*/  S2R R0, SR_LANEID ;  /* 0x0000000000007919 */ /* 0x000e220000000000 */
[----:B------:R-:W-:-:S10]  /*d3d0*/  UFLO.U32 UR5, UR5 ;  /* 0x00000005000572bd */ /* 0x000fd400080e0000 */
[----:B------:R-:W-:-:S06]  /*d3e0*/  ULOP3.LUT UR4, URZ, UR4, URZ, 0x33, !UPT ;  /* 0x00000004ff047292 */ /* 0x000fcc000f8e33ff */
[----:B------:R-:W-:-:S04]  /*d3f0*/  IMAD.U32 R2, RZ, RZ, UR4 ;  /* 0x00000004ff027e24 */ /* 0x000fc8000f8e00ff */
[----:B------:R-:W1:Y:S02]  /*d400*/  REDUX UR7, R2 ;  /* 0x00000000020773c4 */ /* 0x000e640000000000 */
[----:B------:R2:W-:Y:S01]  /*d410*/  UTCATOMSWS.AND URZ, UR4 ;  /* 0x0000000400ff79e3 */ /* 0x0005e20008000000 */
[----:B0-----:R-:W-:Y:S01]  /*d420*/  ISETP.EQ.U32.AND P0, PT, R0, UR5, PT ;  /* 0x0000000500007c0c */ /* 0x001fe2000bf02070 */
[----:B-1----:R-:W-:-:S12]  /*d430*/  IMAD.U32 R0, RZ, RZ, UR7 ;  /* 0x00000007ff007e24 */ /* 0x002fd8000f8e00ff */
[----:B------:R2:W-:Y:S01]  /*d440*/  @P0 ATOMS.AND RZ, [UR6], R0 ;  /* 0x00000000ffff098c */ /* 0x0005e2000a800006 */
[----:B------:R-:W-:Y:S05]  /*d450*/  BRA `(.L_x_13) ;  /* 0x0000000000147947 */ /* 0x000fea0003800000 */
.L_x_15:
[----:B------:R-:W-:-:S07]  /*d460*/  MOV R2, 0xd480 ;  /* 0x0000d48000027802 */ /* 0x000fce0000000f00 */
[----:B------:R-:W-:Y:S05]  /*d470*/  CALL.REL.NOINC `($__internal_0_$__cuda_sm10x_tcgen05_guardrail_trap_col_being_dealloced_not_returned_by_alloc) ;  /* 0x00000000002c7944 */ /* 0x000fea0003c00000 */
[----:B------:R-:W-:Y:S05]  /*d480*/  BRA `(.L_x_13) ;  /* 0x0000000000087947 */ /* 0x000fea0003800000 */
.L_x_14:
[----:B------:R-:W-:-:S07]  /*d490*/  MOV R2, 0xd4b0 ;  /* 0x0000d4b000027802 */ /* 0x000fce0000000f00 */
[----:B------:R-:W-:Y:S05]  /*d4a0*/  CALL.REL.NOINC `($__internal_2_$__cuda_sm10x_tcgen05_guardrail_trap_unallocated_columns_being_dealloced) ;  /* 0x0000000000387944 */ /* 0x000fea0003c00000 */
.L_x_13:
[----:B------:R-:W-:Y:S01]  /*d4b0*/  NOP ;  /* 0x0000000000007918 */ /* 0x000fe20000000000 */
[----:B--2---:R-:W-:Y:S05]  /*d4c0*/  EXIT ;  /* 0x000000000000794d */ /* 0x004fea0003800000 */
.L_x_8:
[----:B------:R-:W0:Y:S02]  /*d4d0*/  SYNCS.PHASECHK.TRANS64.TRYWAIT P1, [UR13], R128 ;  /* 0x00000080ff0075a7 */ /* 0x000e24000802110d */
[----:B0-----:R-:W-:Y:S05]  /*d4e0*/  @!P1 BRA `(.L_x_8) ;  /* 0xfffffffc00f89947 */ /* 0x001fea000383ffff */
[----:B------:R-:W-:Y:S05]  /*d4f0*/  BRA `(.L_x_16) ;  /* 0xffffff9000f87947 */ /* 0x000fea000383ffff */
.L_x_12:
[----:B------:R-:W1:Y:S02]  /*d500*/  SYNCS.PHASECHK.TRANS64.TRYWAIT P0, [UR13], R4 ;  /* 0x00000004ff0075a7 */ /* 0x000e64000800110d */
[----:B-1----:R-:W-:Y:S05]  /*d510*/  @!P0 BRA `(.L_x_12) ;  /* 0xfffffffc00f88947 */ /* 0x002fea000383ffff */
[----:B------:R-:W-:Y:S05]  /*d520*/  BRA `(.L_x_11) ;  /* 0xffffffa4005c7947 */ /* 0x000fea000383ffff */
        .weak           $__internal_0_$__cuda_sm10x_tcgen05_guardrail_trap_col_being_dealloced_not_returned_by_alloc
        .type           $__internal_0_$__cuda_sm10x_tcgen05_guardrail_trap_col_being_dealloced_not_returned_by_alloc,@function
        .size           $__internal_0_$__cuda_sm10x_tcgen05_guardrail_trap_col_being_dealloced_not_returned_by_alloc,($__internal_1_$__cuda_sm10x_tcgen05_guardrail_trap_phase_invalid_during_alloc - $__internal_0_$__cuda_sm10x_tcgen05_guardrail_trap_col_being_dealloced_not_returned_by_alloc)
$__internal_0_$__cuda_sm10x_tcgen05_guardrail_trap_col_being_dealloced_not_returned_by_alloc:
[----:B------:R-:W-:Y:S05]  /*d530*/  BPT.TRAP 0x1 ;  /* 0x000000040000795c */ /* 0x000fea0000300000 */
[----:B------:R-:W-:-:S04]  /*d540*/  IMAD.MOV.U32 R3, RZ, RZ, 0x0 ;  /* 0x00000000ff037424 */ /* 0x000fc800078e00ff */
[----:B------:R-:W-:Y:S05]  /*d550*/  RET.REL.NODEC R2 `(matmul_kernel) ;  /* 0xffffff2802a87950 */ /* 0x000fea0003c3ffff */
        .weak           $__internal_1_$__cuda_sm10x_tcgen05_guardrail_trap_phase_invalid_during_alloc
        .type           $__internal_1_$__cuda_sm10x_tcgen05_guardrail_trap_phase_invalid_during_alloc,@function
        .size           $__internal_1_$__cuda_sm10x_tcgen05_guardrail_trap_phase_invalid_during_alloc,($__internal_2_$__cuda_sm10x_tcgen05_guardrail_trap_unallocated_columns_being_dealloced - $__internal_1_$__cuda_sm10x_tcgen05_guardrail_trap_phase_invalid_during_alloc)
$__internal_1_$__cuda_sm10x_tcgen05_guardrail_trap_phase_invalid_during_alloc:
[----:B------:R-:W-:Y:S05]  /*d560*/  BPT.TRAP 0x1 ;  /* 0x000000040000795c */ /* 0x000fea0000300000 */
[----:B------:R-:W-:-:S04]  /*d570*/  IMAD.MOV.U32 R5, RZ, RZ, 0x0 ;  /* 0x00000000ff057424 */ /* 0x000fc800078e00ff */
[----:B------:R-:W-:Y:S05]  /*d580*/  RET.REL.NODEC R4 `(matmul_kernel) ;  /* 0xffffff28049c7950 */ /* 0x000fea0003c3ffff */
        .weak           $__internal_2_$__cuda_sm10x_tcgen05_guardrail_trap_unallocated_columns_being_dealloced
        .type           $__internal_2_$__cuda_sm10x_tcgen05_guardrail_trap_unallocated_columns_being_dealloced,@function
        .size           $__internal_2_$__cuda_sm10x_tcgen05_guardrail_trap_unallocated_columns_being_dealloced,(.L_x_20 - $__internal_2_$__cuda_sm10x_tcgen05_guardrail_trap_unallocated_columns_being_dealloced)
$__internal_2_$__cuda_sm10x_tcgen05_guardrail_trap_unallocated_columns_being_dealloced:
[----:B------:R-:W-:Y:S05]  /*d590*/  BPT.TRAP 0x1 ;  /* 0x000000040000795c */ /* 0x000fea0000300000 */
[----:B------:R-:W-:-:S04]  /*d5a0*/  IMAD.MOV.U32 R3, RZ, RZ, 0x0 ;  /* 0x00000000ff037424 */ /* 0x000fc800078e00ff */
[----:B------:R-:W-:Y:S05]  /*d5b0*/  RET.REL.NODEC R2 `(matmul_kernel) ;  /* 0xffffff2802907950 */ /* 0x000fea0003c3ffff */
.L_x_17:
[----:B------:R-:W-:-:S00]  /*d5c0*/  BRA `(.L_x_17) ;  /* 0xfffffffc00fc7947 */ /* 0x000fc0000383ffff */
[----:B------:R-:W-:-:S00]  /*d5d0*/  NOP ;  /* 0x0000000000007918 */ /* 0x000fc00000000000 */
        /* <DEDUP_REMOVED lines=10> */
.L_x_20:


//--------------------- .nv.shared.matmul_kernel  --------------------------
	.section	.nv.shared.matmul_kernel,"aw",@nobits
	.sectionflags	@""
	.align	16
	.zero		1024


//--------------------- .nv.shared.reserved.0     --------------------------
	.section	.nv.shared.reserved.0,"aw",@nobits
	.align	8
	.weak		__nv_reservedSMEM_offset_0_alias
	.size		__nv_reservedSMEM_offset_0_alias, 0, 64
	.other		__nv_reservedSMEM_offset_0_alias,@"STO_CUDA_RESERVED_SHARED STV_DEFAULT"
__nv_reservedSMEM_offset_0_alias:
	.zero		0
.nv.shared.reserved.0:
	.zero		64
	.weak		__nv_reservedSMEM_allocation_phase
	.type		__nv_reservedSMEM_allocation_phase,@object
	.size		__nv_reservedSMEM_allocation_phase,(.L_0 - __nv_reservedSMEM_allocation_phase)
__nv_reservedSMEM_allocation_phase:
	.zero		1
.L_0:
	.zero		7
	.weak		__nv_reservedSMEM_devtool_atexit_pc
	.type		__nv_reservedSMEM_devtool_atexit_pc,@object
	.size		__nv_reservedSMEM_devtool_atexit_pc,(__nv_reservedSMEM_allocation_mask - __nv_reservedSMEM_devtool_atexit_pc)
__nv_reservedSMEM_devtool_atexit_pc:
	.zero		8
	.weak		__nv_reservedSMEM_allocation_mask
	.type		__nv_reservedSMEM_allocation_mask,@object
	.size		__nv_reservedSMEM_allocation_mask,(.L_2 - __nv_reservedSMEM_allocation_mask)
__nv_reservedSMEM_allocation_mask:
	.zero		4
.L_2:


//--------------------- .nv.constant0.matmul_kernel --------------------------
	.section	.nv.constant0.matmul_kernel,"a",@progbits
	.sectionflags	@""
	.align	4
.nv.constant0.matmul_kernel:
	.zero		976


//--------------------- SYMBOLS --------------------------

	.type		.nv.reservedSmem.offset0,@object
	.size		.nv.reservedSmem.offset0,0x4
	.type		.nv.reservedSmem.cap,@object
	.size		.nv.reservedSmem.cap,0x4
